	.target	sm_90a

	.elftype	@"ET_EXEC"


//--------------------- .note.nv.tkinfo           --------------------------
	.section	.note.nv.tkinfo,"",@"SHT_NOTE"
	.sectionflags	@"SHF_NOTE_NV_TKINFO"
	.tkinfo
        /*0018*/ 	.word	0x00000002
        /*0030*/ 	.string	""
        /*0030*/ 	.string	"ptxas"
        /*0030*/ 	.string	"Cuda compilation tools, release 13.0, V13.0.88"
        /*0030*/ 	.string	"Build cuda_13.0.r13.0/compiler.36424714_0"
        /*0030*/ 	.string	"-arch sm_90a -m 64 "



//--------------------- .note.nv.cuinfo           --------------------------
	.section	.note.nv.cuinfo,"",@"SHT_NOTE"
	.sectionflags	@"SHF_NOTE_NV_CUINFO"
        /*0018*/ 	.short	0x0002
        /*001a*/ 	.short	0x005a
        /*001c*/ 	.short	0x0082
	.zero		2


//--------------------- .nv.info                  --------------------------
	.section	.nv.info,"",@"SHT_CUDA_INFO"
	.align	4


	//----- nvinfo : EIATTR_REGCOUNT
	.align		4
        /*0000*/ 	.byte	0x04, 0x2f
        /*0002*/ 	.short	(.L_15 - .L_14)
	.align		4
.L_14:
        /*0004*/ 	.word	index@(_ZN7cutlass13device_kernelINS_4gemm6kernel13GemmUniversalIN4cute5tupleIJiiiiEEENS1_10collective13CollectiveMmaINS1_34MainloopSm90TmaGmmaWarpSpecializedILi4ENS5_IJNS4_1CILi1EEENSA_ILi2EEESB_EEENS1_35KernelTmaWarpSpecializedCooperativeEEENS5_IJNSA_ILi128EEENSA_ILi64EEESH_EEEaNS5_IJlSB_lEEEaSJ_NS4_8TiledMMAINS4_8MMA_AtomIJNS4_4SM904GMMA26MMA_64x64x32_S32S8S8_SS_TNEEEENS4_6LayoutINS5_IJSC_SB_SB_EEENS5_IJSB_NSA_ILi0EEESS_EEEEENS5_IJNS4_10UnderscoreESV_SV_EEEEENS4_23SM90_TMA_LOAD_MULTICASTENS4_14ComposedLayoutINS4_7SwizzleILi2ELi4ELi3EEENS4_18smem_ptr_flag_bitsILi8EEENSQ_INS5_IJNSA_ILi8EEESH_EEENS5_IJSH_SB_EEEEEEEvNS4_8identityENS4_13SM90_TMA_LOADES18_vS19_EENS_8epilogue10collective6detail29Sm90TmaWarpSpecializedAdapterINS1D_15DefaultEpilogueIaSJ_SJ_NS1C_6thread17LinearCombinationIaLi1EiiLNS1H_9ScaleType4KindE0ELNS_15FloatRoundStyleE2EaEENS1_15EpilogueDefaultEEEEEvvEEEEvNT_6ParamsE)
        /*0008*/ 	.word	0x000000a8


	//----- nvinfo : EIATTR_FRAME_SIZE
	.align		4
.L_15:
        /*000c*/ 	.byte	0x04, 0x11
        /*000e*/ 	.short	(.L_17 - .L_16)
	.align		4
.L_16:
        /*0010*/ 	.word	index@(_ZN7cutlass13device_kernelINS_4gemm6kernel13GemmUniversalIN4cute5tupleIJiiiiEEENS1_10collective13CollectiveMmaINS1_34MainloopSm90TmaGmmaWarpSpecializedILi4ENS5_IJNS4_1CILi1EEENSA_ILi2EEESB_EEENS1_35KernelTmaWarpSpecializedCooperativeEEENS5_IJNSA_ILi128EEENSA_ILi64EEESH_EEEaNS5_IJlSB_lEEEaSJ_NS4_8TiledMMAINS4_8MMA_AtomIJNS4_4SM904GMMA26MMA_64x64x32_S32S8S8_SS_TNEEEENS4_6LayoutINS5_IJSC_SB_SB_EEENS5_IJSB_NSA_ILi0EEESS_EEEEENS5_IJNS4_10UnderscoreESV_SV_EEEEENS4_23SM90_TMA_LOAD_MULTICASTENS4_14ComposedLayoutINS4_7SwizzleILi2ELi4ELi3EEENS4_18smem_ptr_flag_bitsILi8EEENSQ_INS5_IJNSA_ILi8EEESH_EEENS5_IJSH_SB_EEEEEEEvNS4_8identityENS4_13SM90_TMA_LOADES18_vS19_EENS_8epilogue10collective6detail29Sm90TmaWarpSpecializedAdapterINS1D_15DefaultEpilogueIaSJ_SJ_NS1C_6thread17LinearCombinationIaLi1EiiLNS1H_9ScaleType4KindE0ELNS_15FloatRoundStyleE2EaEENS1_15EpilogueDefaultEEEEEvvEEEEvNT_6ParamsE)
        /*0014*/ 	.word	0x00000000


	//----- nvinfo : EIATTR_MIN_STACK_SIZE
	.align		4
.L_17:
        /*0018*/ 	.byte	0x04, 0x12
        /*001a*/ 	.short	(.L_19 - .L_18)
	.align		4
.L_18:
        /*001c*/ 	.word	index@(_ZN7cutlass13device_kernelINS_4gemm6kernel13GemmUniversalIN4cute5tupleIJiiiiEEENS1_10collective13CollectiveMmaINS1_34MainloopSm90TmaGmmaWarpSpecializedILi4ENS5_IJNS4_1CILi1EEENSA_ILi2EEESB_EEENS1_35KernelTmaWarpSpecializedCooperativeEEENS5_IJNSA_ILi128EEENSA_ILi64EEESH_EEEaNS5_IJlSB_lEEEaSJ_NS4_8TiledMMAINS4_8MMA_AtomIJNS4_4SM904GMMA26MMA_64x64x32_S32S8S8_SS_TNEEEENS4_6LayoutINS5_IJSC_SB_SB_EEENS5_IJSB_NSA_ILi0EEESS_EEEEENS5_IJNS4_10UnderscoreESV_SV_EEEEENS4_23SM90_TMA_LOAD_MULTICASTENS4_14ComposedLayoutINS4_7SwizzleILi2ELi4ELi3EEENS4_18smem_ptr_flag_bitsILi8EEENSQ_INS5_IJNSA_ILi8EEESH_EEENS5_IJSH_SB_EEEEEEEvNS4_8identityENS4_13SM90_TMA_LOADES18_vS19_EENS_8epilogue10collective6detail29Sm90TmaWarpSpecializedAdapterINS1D_15DefaultEpilogueIaSJ_SJ_NS1C_6thread17LinearCombinationIaLi1EiiLNS1H_9ScaleType4KindE0ELNS_15FloatRoundStyleE2EaEENS1_15EpilogueDefaultEEEEEvvEEEEvNT_6ParamsE)
        /*0020*/ 	.word	0x00000000
.L_19:


//--------------------- .nv.compat                --------------------------
	.section	.nv.compat,"",@"SHT_CUDA_COMPAT_INFO"
	.align	4
        /*0000*/ 	.byte	0x02, 0x09, 0x01, 0x00, 0x02, 0x02, 0x04, 0x00, 0x02, 0x05, 0x05, 0x00, 0x03, 0x07, 0x01, 0x01
        /*0010*/ 	.byte	0x02, 0x03, 0x01, 0x00, 0x02, 0x06, 0x01, 0x00, 0x04, 0x0b, 0x08, 0x00, 0x00, 0x00, 0x00, 0x00
        /*0020*/ 	.byte	0x00, 0x00, 0x00, 0x00


//--------------------- .nv.info._ZN7cutlass13device_kernelINS_4gemm6kernel13GemmUniversalIN4cute5tupleIJiiiiEEENS1_10collective13CollectiveMmaINS1_34MainloopSm90TmaGmmaWarpSpecializedILi4ENS5_IJNS4_1CILi1EEENSA_ILi2EEESB_EEENS1_35KernelTmaWarpSpecializedCooperativeEEENS5_IJNSA_ILi128EEENSA_ILi64EEESH_EEEaNS5_IJlSB_lEEEaSJ_NS4_8TiledMMAINS4_8MMA_AtomIJNS4_4SM904GMMA26MMA_64x64x32_S32S8S8_SS_TNEEEENS4_6LayoutINS5_IJSC_SB_SB_EEENS5_IJSB_NSA_ILi0EEESS_EEEEENS5_IJNS4_10UnderscoreESV_SV_EEEEENS4_23SM90_TMA_LOAD_MULTICASTENS4_14ComposedLayoutINS4_7SwizzleILi2ELi4ELi3EEENS4_18smem_ptr_flag_bitsILi8EEENSQ_INS5_IJNSA_ILi8EEESH_EEENS5_IJSH_SB_EEEEEEEvNS4_8identityENS4_13SM90_TMA_LOADES18_vS19_EENS_8epilogue10collective6detail29Sm90TmaWarpSpecializedAdapterINS1D_15DefaultEpilogueIaSJ_SJ_NS1C_6thread17LinearCombinationIaLi1EiiLNS1H_9ScaleType4KindE0ELNS_15FloatRoundStyleE2EaEENS1_15EpilogueDefaultEEEEEvvEEEEvNT_6ParamsE --------------------------
	.section	.nv.info._ZN7cutlass13device_kernelINS_4gemm6kernel13GemmUniversalIN4cute5tupleIJiiiiEEENS1_10collective13CollectiveMmaINS1_34MainloopSm90TmaGmmaWarpSpecializedILi4ENS5_IJNS4_1CILi1EEENSA_ILi2EEESB_EEENS1_35KernelTmaWarpSpecializedCooperativeEEENS5_IJNSA_ILi128EEENSA_ILi64EEESH_EEEaNS5_IJlSB_lEEEaSJ_NS4_8TiledMMAINS4_8MMA_AtomIJNS4_4SM904GMMA26MMA_64x64x32_S32S8S8_SS_TNEEEENS4_6LayoutINS5_IJSC_SB_SB_EEENS5_IJSB_NSA_ILi0EEESS_EEEEENS5_IJNS4_10UnderscoreESV_SV_EEEEENS4_23SM90_TMA_LOAD_MULTICASTENS4_14ComposedLayoutINS4_7SwizzleILi2ELi4ELi3EEENS4_18smem_ptr_flag_bitsILi8EEENSQ_INS5_IJNSA_ILi8EEESH_EEENS5_IJSH_SB_EEEEEEEvNS4_8identityENS4_13SM90_TMA_LOADES18_vS19_EENS_8epilogue10collective6detail29Sm90TmaWarpSpecializedAdapterINS1D_15DefaultEpilogueIaSJ_SJ_NS1C_6thread17LinearCombinationIaLi1EiiLNS1H_9ScaleType4KindE0ELNS_15FloatRoundStyleE2EaEENS1_15EpilogueDefaultEEEEEvvEEEEvNT_6ParamsE,"",@"SHT_CUDA_INFO"
	.sectionflags	@""
	.align	4


	//----- nvinfo : EIATTR_CUDA_API_VERSION
	.align		4
        /*0000*/ 	.byte	0x04, 0x37
        /*0002*/ 	.short	(.L_21 - .L_20)
.L_20:
        /*0004*/ 	.word	0x00000082


	//----- nvinfo : EIATTR_KPARAM_INFO
	.align		4
.L_21:
        /*0008*/ 	.byte	0x04, 0x17
        /*000a*/ 	.short	(.L_23 - .L_22)
.L_22:
        /*000c*/ 	.word	0x00000000
        /*0010*/ 	.short	0x0000
        /*0012*/ 	.short	0x0070
        /*0014*/ 	.byte	0x00, 0xf0, 0x01, 0x10


	//----- nvinfo : EIATTR_SPARSE_MMA_MASK
	.align		4
.L_23:
        /*0018*/ 	.byte	0x03, 0x50
        /*001a*/ 	.short	0x0000


	//----- nvinfo : EIATTR_MAXREG_COUNT
	.align		4
        /*001c*/ 	.byte	0x03, 0x1b
        /*001e*/ 	.short	0x00a8


	//----- nvinfo : EIATTR_NUM_BARRIERS
	.align		4
        /*0020*/ 	.byte	0x02, 0x4c
        /*0022*/ 	.byte	0x01
	.zero		1


	//----- nvinfo : EIATTR_EXTERNS
	.align		4
        /*0024*/ 	.byte	0x04, 0x0f
        /*0026*/ 	.short	(.L_25 - .L_24)


	//   ....[0]....
	.align		4
.L_24:
        /*0028*/ 	.word	index@(__assertfail)


	//----- nvinfo : EIATTR_MERCURY_ISA_VERSION
	.align		4
.L_25:
        /*002c*/ 	.byte	0x03, 0x5f
        /*002e*/ 	.short	0x0101


	//----- nvinfo : EIATTR_INT_WARP_WIDE_INSTR_OFFSETS
	.align		4
        /*0030*/ 	.byte	0x04, 0x31
        /*0032*/ 	.short	(.L_27 - .L_26)


	//   ....[0]....
.L_26:
        /*0034*/ 	.word	0x00000420


	//   ....[1]....
        /*0038*/ 	.word	0x00000440


	//   ....[2]....
        /*003c*/ 	.word	0x00000610


	//   ....[3]....
        /*0040*/ 	.word	0x00001a50


	//----- nvinfo : EIATTR_COOP_GROUP_MASK_REGIDS
	.align		4
.L_27:
        /*0044*/ 	.byte	0x04, 0x29
        /*0046*/ 	.short	(.L_29 - .L_28)


	//   ....[0]....
.L_28:
        /*0048*/ 	.word	0xffffffff


	//   ....[1]....
        /*004c*/ 	.word	0xffffffff


	//   ....[2]....
        /*0050*/ 	.word	0xffffffff


	//   ....[3]....
        /*0054*/ 	.word	0xffffffff


	//   ....[4]....
        /*0058*/ 	.word	0xffffffff


	//   ....[5]....
        /*005c*/ 	.word	0xffffffff


	//----- nvinfo : EIATTR_COOP_GROUP_INSTR_OFFSETS
	.align		4
.L_29:
        /*0060*/ 	.byte	0x04, 0x28
        /*0062*/ 	.short	(.L_31 - .L_30)


	//   ....[0]....
.L_30:
        /*0064*/ 	.word	0x00000060


	//   ....[1]....
        /*0068*/ 	.word	0x00000070


	//   ....[2]....
        /*006c*/ 	.word	0x00000130


	//   ....[3]....
        /*0070*/ 	.word	0x000002d0


	//   ....[4]....
        /*0074*/ 	.word	0x00000780


	//   ....[5]....
        /*0078*/ 	.word	0x000011b0


	//----- nvinfo : EIATTR_REG_RECONFIG
	.align		4
.L_31:
        /*007c*/ 	.byte	0x01, 0x54
	.zero		2


	//----- nvinfo : EIATTR_SYSCALL_OFFSETS
	.align		4
        /*0080*/ 	.byte	0x04, 0x46
        /*0082*/ 	.short	(.L_33 - .L_32)


	//   ....[0]....
.L_32:
        /*0084*/ 	.word	0x00001370


	//----- nvinfo : EIATTR_MBARRIER_INSTR_OFFSETS
	.align		4
.L_33:
        /*0088*/ 	.byte	0x04, 0x39
        /*008a*/ 	.short	(.L_35 - .L_34)


	//   ....[0]....
.L_34:
        /*008c*/ 	.word	0x00000230
        /*0090*/ 	.word	0x000000ff
        /*0094*/ 	.word	0x00000000
        /*0098*/ 	.short	0x0100
        /*009a*/ 	.byte	0x08
	.zero		1


	//   ....[1]....
        /*009c*/ 	.word	0x00000240
        /*00a0*/ 	.word	0x000000ff
        /*00a4*/ 	.word	0x00000020
        /*00a8*/ 	.short	0x0100
        /*00aa*/ 	.byte	0x08
	.zero		1


	//   ....[2]....
        /*00ac*/ 	.word	0x00000250
        /*00b0*/ 	.word	0x000000ff
        /*00b4*/ 	.word	0x00000008
        /*00b8*/ 	.short	0x0100
        /*00ba*/ 	.byte	0x08
	.zero		1


	//   ....[3]....
        /*00bc*/ 	.word	0x00000260
        /*00c0*/ 	.word	0x000000ff
        /*00c4*/ 	.word	0x00000028
        /*00c8*/ 	.short	0x0100
        /*00ca*/ 	.byte	0x08
	.zero		1


	//   ....[4]....
        /*00cc*/ 	.word	0x00000270
        /*00d0*/ 	.word	0x000000ff
        /*00d4*/ 	.word	0x00000010
        /*00d8*/ 	.short	0x0100
        /*00da*/ 	.byte	0x08
	.zero		1


	//   ....[5]....
        /*00dc*/ 	.word	0x00000280
        /*00e0*/ 	.word	0x000000ff
        /*00e4*/ 	.word	0x00000030
        /*00e8*/ 	.short	0x0100
        /*00ea*/ 	.byte	0x08
	.zero		1


	//   ....[6]....
        /*00ec*/ 	.word	0x00000290
        /*00f0*/ 	.word	0x000000ff
        /*00f4*/ 	.word	0x00000018
        /*00f8*/ 	.short	0x0100
        /*00fa*/ 	.byte	0x08
	.zero		1


	//   ....[7]....
        /*00fc*/ 	.word	0x000002a0
        /*0100*/ 	.word	0x000000ff
        /*0104*/ 	.word	0x00000038
        /*0108*/ 	.short	0x0100
        /*010a*/ 	.byte	0x08
	.zero		1


	//   ....[8]....
        /*010c*/ 	.word	0x00000690
        /*0110*/ 	.word	0x000000ff
        /*0114*/ 	.word	0x00000050
        /*0118*/ 	.short	0x0100
        /*011a*/ 	.byte	0x06
	.zero		1


	//   ....[9]....
        /*011c*/ 	.word	0x00000720
        /*0120*/ 	.word	0x000000ff
        /*0124*/ 	.word	0x00000058
        /*0128*/ 	.short	0x0100
        /*012a*/ 	.byte	0x06
	.zero		1


	//   ....[10]....
        /*012c*/ 	.word	0x00001440
        /*0130*/ 	.word	0x00000003
        /*0134*/ 	.word	0x00000000
        /*0138*/ 	.short	0x010a
        /*013a*/ 	.byte	0x3f
	.zero		1


	//   ....[11]....
        /*013c*/ 	.word	0x00001480
        /*0140*/ 	.word	0x00000003
        /*0144*/ 	.word	0x00000000
        /*0148*/ 	.short	0x010a
        /*014a*/ 	.byte	0x3f
	.zero		1


	//   ....[12]....
        /*014c*/ 	.word	0x00001750
        /*0150*/ 	.word	0x00000005
        /*0154*/ 	.word	0x00000000
        /*0158*/ 	.short	0x010a
        /*015a*/ 	.byte	0x3f
	.zero		1


	//   ....[13]....
        /*015c*/ 	.word	0x00001790
        /*0160*/ 	.word	0x00000005
        /*0164*/ 	.word	0x00000000
        /*0168*/ 	.short	0x010a
        /*016a*/ 	.byte	0x3f
	.zero		1


	//   ....[14]....
        /*016c*/ 	.word	0x000018f0
        /*0170*/ 	.word	0x00000005
        /*0174*/ 	.word	0x00000000
        /*0178*/ 	.short	0x0101
        /*017a*/ 	.byte	0x3f
	.zero		1


	//   ....[15]....
        /*017c*/ 	.word	0x00001ad0
        /*0180*/ 	.word	0x00000003
        /*0184*/ 	.word	0x00000000
        /*0188*/ 	.short	0x0101
        /*018a*/ 	.byte	0x3f
	.zero		1


	//   ....[16]....
        /*018c*/ 	.word	0x000049a0
        /*0190*/ 	.word	0x00000014
        /*0194*/ 	.word	0x00000020
        /*0198*/ 	.short	0x010a
        /*019a*/ 	.byte	0x3f
	.zero		1


	//   ....[17]....
        /*019c*/ 	.word	0x00004d60
        /*01a0*/ 	.word	0x00000005
        /*01a4*/ 	.word	0x00000058
        /*01a8*/ 	.short	0x0101
        /*01aa*/ 	.byte	0x3f
	.zero		1


	//   ....[18]....
        /*01ac*/ 	.word	0x00005480
        /*01b0*/ 	.word	0x00000007
        /*01b4*/ 	.word	0x00000000
        /*01b8*/ 	.short	0x010a
        /*01ba*/ 	.byte	0x3f
	.zero		1


	//   ....[19]....
        /*01bc*/ 	.word	0x00005500
        /*01c0*/ 	.word	0x00000008
        /*01c4*/ 	.word	0x00000000
        /*01c8*/ 	.short	0x010a
        /*01ca*/ 	.byte	0x3f
	.zero		1


	//   ....[20]....
        /*01cc*/ 	.word	0x00005590
        /*01d0*/ 	.word	0x0000000b
        /*01d4*/ 	.word	0x00000000
        /*01d8*/ 	.short	0x010a
        /*01da*/ 	.byte	0x3f
	.zero		1


	//   ....[21]....
        /*01dc*/ 	.word	0x00005620
        /*01e0*/ 	.word	0x00000003
        /*01e4*/ 	.word	0x00000000
        /*01e8*/ 	.short	0x010a
        /*01ea*/ 	.byte	0x3f
	.zero		1


	//   ....[22]....
        /*01ec*/ 	.word	0x00005680
        /*01f0*/ 	.word	0x00000003
        /*01f4*/ 	.word	0x00000000
        /*01f8*/ 	.short	0x010a
        /*01fa*/ 	.byte	0x3f
	.zero		1


	//   ....[23]....
        /*01fc*/ 	.word	0x000056d0
        /*0200*/ 	.word	0x00000005
        /*0204*/ 	.word	0x00000000
        /*0208*/ 	.short	0x010a
        /*020a*/ 	.byte	0x3f
	.zero		1


	//   ....[24]....
        /*020c*/ 	.word	0x000057a0
        /*0210*/ 	.word	0x00000014
        /*0214*/ 	.word	0x00000020
        /*0218*/ 	.short	0x010a
        /*021a*/ 	.byte	0x3f
	.zero		1


	//   ....[25]....
        /*021c*/ 	.word	0x00005870
        /*0220*/ 	.word	0x00000007
        /*0224*/ 	.word	0x00000000
        /*0228*/ 	.short	0x010a
        /*022a*/ 	.byte	0x3f
	.zero		1


	//   ....[26]....
        /*022c*/ 	.word	0x000058c0
        /*0230*/ 	.word	0x00000008
        /*0234*/ 	.word	0x00000000
        /*0238*/ 	.short	0x010a
        /*023a*/ 	.byte	0x3f
	.zero		1


	//   ....[27]....
        /*023c*/ 	.word	0x00005910
        /*0240*/ 	.word	0x0000000b
        /*0244*/ 	.word	0x00000000
        /*0248*/ 	.short	0x010a
        /*024a*/ 	.byte	0x3f
	.zero		1


	//----- nvinfo : EIATTR_NUM_MBARRIERS
	.align		4
.L_35:
        /*024c*/ 	.byte	0x03, 0x38
        /*024e*/ 	.short	0x000a


	//----- nvinfo : EIATTR_EXIT_INSTR_OFFSETS
	.align		4
        /*0250*/ 	.byte	0x04, 0x1c
        /*0252*/ 	.short	(.L_37 - .L_36)


	//   ....[0]....
.L_36:
        /*0254*/ 	.word	0x000008e0


	//   ....[1]....
        /*0258*/ 	.word	0x000010f0


	//   ....[2]....
        /*025c*/ 	.word	0x000040b0


	//   ....[3]....
        /*0260*/ 	.word	0x00004610


	//   ....[4]....
        /*0264*/ 	.word	0x00005670


	//----- nvinfo : EIATTR_MAX_THREADS
	.align		4
.L_37:
        /*0268*/ 	.byte	0x04, 0x05
        /*026a*/ 	.short	(.L_39 - .L_38)
.L_38:
        /*026c*/ 	.word	0x00000180
        /*0270*/ 	.word	0x00000001
        /*0274*/ 	.word	0x00000001


	//----- nvinfo : EIATTR_CRS_STACK_SIZE
	.align		4
.L_39:
        /*0278*/ 	.byte	0x04, 0x1e
        /*027a*/ 	.short	(.L_41 - .L_40)
.L_40:
        /*027c*/ 	.word	0x00000000


	//----- nvinfo : EIATTR_CBANK_PARAM_SIZE
	.align		4
.L_41:
        /*0280*/ 	.byte	0x03, 0x19
        /*0282*/ 	.short	0x0470


	//----- nvinfo : EIATTR_PARAM_CBANK
	.align		4
        /*0284*/ 	.byte	0x04, 0x0a
        /*0286*/ 	.short	(.L_43 - .L_42)
	.align		4
.L_42:
        /*0288*/ 	.word	index@(.nv.constant0._ZN7cutlass13device_kernelINS_4gemm6kernel13GemmUniversalIN4cute5tupleIJiiiiEEENS1_10collective13CollectiveMmaINS1_34MainloopSm90TmaGmmaWarpSpecializedILi4ENS5_IJNS4_1CILi1EEENSA_ILi2EEESB_EEENS1_35KernelTmaWarpSpecializedCooperativeEEENS5_IJNSA_ILi128EEENSA_ILi64EEESH_EEEaNS5_IJlSB_lEEEaSJ_NS4_8TiledMMAINS4_8MMA_AtomIJNS4_4SM904GMMA26MMA_64x64x32_S32S8S8_SS_TNEEEENS4_6LayoutINS5_IJSC_SB_SB_EEENS5_IJSB_NSA_ILi0EEESS_EEEEENS5_IJNS4_10UnderscoreESV_SV_EEEEENS4_23SM90_TMA_LOAD_MULTICASTENS4_14ComposedLayoutINS4_7SwizzleILi2ELi4ELi3EEENS4_18smem_ptr_flag_bitsILi8EEENSQ_INS5_IJNSA_ILi8EEESH_EEENS5_IJSH_SB_EEEEEEEvNS4_8identityENS4_13SM90_TMA_LOADES18_vS19_EENS_8epilogue10collective6detail29Sm90TmaWarpSpecializedAdapterINS1D_15DefaultEpilogueIaSJ_SJ_NS1C_6thread17LinearCombinationIaLi1EiiLNS1H_9ScaleType4KindE0ELNS_15FloatRoundStyleE2EaEENS1_15EpilogueDefaultEEEEEvvEEEEvNT_6ParamsE)
        /*028c*/ 	.short	0x0210
        /*028e*/ 	.short	0x0470


	//----- nvinfo : EIATTR_SW_WAR
	.align		4
.L_43:
        /*0290*/ 	.byte	0x04, 0x36
        /*0292*/ 	.short	(.L_45 - .L_44)
.L_44:
        /*0294*/ 	.word	0x00000008
.L_45:


//--------------------- .nv.callgraph             --------------------------
	.section	.nv.callgraph,"",@"SHT_CUDA_CALLGRAPH"
	.align	4
	.sectionentsize	8
	.align		4
        /*0000*/ 	.word	0x00000000
	.align		4
        /*0004*/ 	.word	0xffffffff
	.align		4
        /*0008*/ 	.word	index@(_ZN7cutlass13device_kernelINS_4gemm6kernel13GemmUniversalIN4cute5tupleIJiiiiEEENS1_10collective13CollectiveMmaINS1_34MainloopSm90TmaGmmaWarpSpecializedILi4ENS5_IJNS4_1CILi1EEENSA_ILi2EEESB_EEENS1_35KernelTmaWarpSpecializedCooperativeEEENS5_IJNSA_ILi128EEENSA_ILi64EEESH_EEEaNS5_IJlSB_lEEEaSJ_NS4_8TiledMMAINS4_8MMA_AtomIJNS4_4SM904GMMA26MMA_64x64x32_S32S8S8_SS_TNEEEENS4_6LayoutINS5_IJSC_SB_SB_EEENS5_IJSB_NSA_ILi0EEESS_EEEEENS5_IJNS4_10UnderscoreESV_SV_EEEEENS4_23SM90_TMA_LOAD_MULTICASTENS4_14ComposedLayoutINS4_7SwizzleILi2ELi4ELi3EEENS4_18smem_ptr_flag_bitsILi8EEENSQ_INS5_IJNSA_ILi8EEESH_EEENS5_IJSH_SB_EEEEEEEvNS4_8identityENS4_13SM90_TMA_LOADES18_vS19_EENS_8epilogue10collective6detail29Sm90TmaWarpSpecializedAdapterINS1D_15DefaultEpilogueIaSJ_SJ_NS1C_6thread17LinearCombinationIaLi1EiiLNS1H_9ScaleType4KindE0ELNS_15FloatRoundStyleE2EaEENS1_15EpilogueDefaultEEEEEvvEEEEvNT_6ParamsE)
	.align		4
        /*000c*/ 	.word	index@(__assertfail)
	.align		4
        /*0010*/ 	.word	0x00000000
	.align		4
        /*0014*/ 	.word	0xfffffffe
	.align		4
        /*0018*/ 	.word	0x00000000
	.align		4
        /*001c*/ 	.word	0xfffffffd
	.align		4
        /*0020*/ 	.word	0x00000000
	.align		4
        /*0024*/ 	.word	0xfffffffc


//--------------------- .nv.constant4             --------------------------
	.section	.nv.constant4,"a",@progbits
	.align	8
	.align		8
.nv.constant4:
        /*0000*/ 	.dword	__assertfail
	.align		8
        /*0008*/ 	.dword	__unnamed_1
	.align		8
        /*0010*/ 	.dword	_ZN39_INTERNAL_8667fd0a_4_k_cu_d8bffba4_46834cuda3std3__45__cpo5beginE
	.align		8
        /*0018*/ 	.dword	_ZN39_INTERNAL_8667fd0a_4_k_cu_d8bffba4_46834cuda3std3__45__cpo3endE
	.align		8
        /*0020*/ 	.dword	_ZN39_INTERNAL_8667fd0a_4_k_cu_d8bffba4_46834cuda3std3__45__cpo6cbeginE
	.align		8
        /*0028*/ 	.dword	_ZN39_INTERNAL_8667fd0a_4_k_cu_d8bffba4_46834cuda3std3__45__cpo4cendE
	.align		8
        /*0030*/ 	.dword	_ZN39_INTERNAL_8667fd0a_4_k_cu_d8bffba4_46834cuda3std3__441_GLOBAL__N__8667fd0a_4_k_cu_d8bffba4_46836ignoreE
	.align		8
        /*0038*/ 	.dword	_ZN39_INTERNAL_8667fd0a_4_k_cu_d8bffba4_46834cuda3std3__419piecewise_constructE
	.align		8
        /*0040*/ 	.dword	_ZN39_INTERNAL_8667fd0a_4_k_cu_d8bffba4_46834cuda3std3__48in_placeE
	.align		8
        /*0048*/ 	.dword	_ZN39_INTERNAL_8667fd0a_4_k_cu_d8bffba4_46834cuda3std6ranges3__45__cpo4swapE
	.align		8
        /*0050*/ 	.dword	_ZN39_INTERNAL_8667fd0a_4_k_cu_d8bffba4_46834cuda3std6ranges3__45__cpo9iter_moveE
	.align		8
        /*0058*/ 	.dword	_ZN39_INTERNAL_8667fd0a_4_k_cu_d8bffba4_46834cute7productE
	.align		8
        /*0060*/ 	.dword	_ZN39_INTERNAL_8667fd0a_4_k_cu_d8bffba4_46834cute1_E
	.align		8
        /*0068*/ 	.dword	$str$22
	.align		8
        /*0070*/ 	.dword	$str$23


//--------------------- .text._ZN7cutlass13device_kernelINS_4gemm6kernel13GemmUniversalIN4cute5tupleIJiiiiEEENS1_10collective13CollectiveMmaINS1_34MainloopSm90TmaGmmaWarpSpecializedILi4ENS5_IJNS4_1CILi1EEENSA_ILi2EEESB_EEENS1_35KernelTmaWarpSpecializedCooperativeEEENS5_IJNSA_ILi128EEENSA_ILi64EEESH_EEEaNS5_IJlSB_lEEEaSJ_NS4_8TiledMMAINS4_8MMA_AtomIJNS4_4SM904GMMA26MMA_64x64x32_S32S8S8_SS_TNEEEENS4_6LayoutINS5_IJSC_SB_SB_EEENS5_IJSB_NSA_ILi0EEESS_EEEEENS5_IJNS4_10UnderscoreESV_SV_EEEEENS4_23SM90_TMA_LOAD_MULTICASTENS4_14ComposedLayoutINS4_7SwizzleILi2ELi4ELi3EEENS4_18smem_ptr_flag_bitsILi8EEENSQ_INS5_IJNSA_ILi8EEESH_EEENS5_IJSH_SB_EEEEEEEvNS4_8identityENS4_13SM90_TMA_LOADES18_vS19_EENS_8epilogue10collective6detail29Sm90TmaWarpSpecializedAdapterINS1D_15DefaultEpilogueIaSJ_SJ_NS1C_6thread17LinearCombinationIaLi1EiiLNS1H_9ScaleType4KindE0ELNS_15FloatRoundStyleE2EaEENS1_15EpilogueDefaultEEEEEvvEEEEvNT_6ParamsE --------------------------
	.section	.text._ZN7cutlass13device_kernelINS_4gemm6kernel13GemmUniversalIN4cute5tupleIJiiiiEEENS1_10collective13CollectiveMmaINS1_34MainloopSm90TmaGmmaWarpSpecializedILi4ENS5_IJNS4_1CILi1EEENSA_ILi2EEESB_EEENS1_35KernelTmaWarpSpecializedCooperativeEEENS5_IJNSA_ILi128EEENSA_ILi64EEESH_EEEaNS5_IJlSB_lEEEaSJ_NS4_8TiledMMAINS4_8MMA_AtomIJNS4_4SM904GMMA26MMA_64x64x32_S32S8S8_SS_TNEEEENS4_6LayoutINS5_IJSC_SB_SB_EEENS5_IJSB_NSA_ILi0EEESS_EEEEENS5_IJNS4_10UnderscoreESV_SV_EEEEENS4_23SM90_TMA_LOAD_MULTICASTENS4_14ComposedLayoutINS4_7SwizzleILi2ELi4ELi3EEENS4_18smem_ptr_flag_bitsILi8EEENSQ_INS5_IJNSA_ILi8EEESH_EEENS5_IJSH_SB_EEEEEEEvNS4_8identityENS4_13SM90_TMA_LOADES18_vS19_EENS_8epilogue10collective6detail29Sm90TmaWarpSpecializedAdapterINS1D_15DefaultEpilogueIaSJ_SJ_NS1C_6thread17LinearCombinationIaLi1EiiLNS1H_9ScaleType4KindE0ELNS_15FloatRoundStyleE2EaEENS1_15EpilogueDefaultEEEEEvvEEEEvNT_6ParamsE,"ax",@progbits
	.align	128
.text._ZN7cutlass13device_kernelINS_4gemm6kernel13GemmUniversalIN4cute5tupleIJiiiiEEENS1_10collective13CollectiveMmaINS1_34MainloopSm90TmaGmmaWarpSpecializedILi4ENS5_IJNS4_1CILi1EEENSA_ILi2EEESB_EEENS1_35KernelTmaWarpSpecializedCooperativeEEENS5_IJNSA_ILi128EEENSA_ILi64EEESH_EEEaNS5_IJlSB_lEEEaSJ_NS4_8TiledMMAINS4_8MMA_AtomIJNS4_4SM904GMMA26MMA_64x64x32_S32S8S8_SS_TNEEEENS4_6LayoutINS5_IJSC_SB_SB_EEENS5_IJSB_NSA_ILi0EEESS_EEEEENS5_IJNS4_10UnderscoreESV_SV_EEEEENS4_23SM90_TMA_LOAD_MULTICASTENS4_14ComposedLayoutINS4_7SwizzleILi2ELi4ELi3EEENS4_18smem_ptr_flag_bitsILi8EEENSQ_INS5_IJNSA_ILi8EEESH_EEENS5_IJSH_SB_EEEEEEEvNS4_8identityENS4_13SM90_TMA_LOADES18_vS19_EENS_8epilogue10collective6detail29Sm90TmaWarpSpecializedAdapterINS1D_15DefaultEpilogueIaSJ_SJ_NS1C_6thread17LinearCombinationIaLi1EiiLNS1H_9ScaleType4KindE0ELNS_15FloatRoundStyleE2EaEENS1_15EpilogueDefaultEEEEEvvEEEEvNT_6ParamsE:
        .type           _ZN7cutlass13device_kernelINS_4gemm6kernel13GemmUniversalIN4cute5tupleIJiiiiEEENS1_10collective13CollectiveMmaINS1_34MainloopSm90TmaGmmaWarpSpecializedILi4ENS5_IJNS4_1CILi1EEENSA_ILi2EEESB_EEENS1_35KernelTmaWarpSpecializedCooperativeEEENS5_IJNSA_ILi128EEENSA_ILi64EEESH_EEEaNS5_IJlSB_lEEEaSJ_NS4_8TiledMMAINS4_8MMA_AtomIJNS4_4SM904GMMA26MMA_64x64x32_S32S8S8_SS_TNEEEENS4_6LayoutINS5_IJSC_SB_SB_EEENS5_IJSB_NSA_ILi0EEESS_EEEEENS5_IJNS4_10UnderscoreESV_SV_EEEEENS4_23SM90_TMA_LOAD_MULTICASTENS4_14ComposedLayoutINS4_7SwizzleILi2ELi4ELi3EEENS4_18smem_ptr_flag_bitsILi8EEENSQ_INS5_IJNSA_ILi8EEESH_EEENS5_IJSH_SB_EEEEEEEvNS4_8identityENS4_13SM90_TMA_LOADES18_vS19_EENS_8epilogue10collective6detail29Sm90TmaWarpSpecializedAdapterINS1D_15DefaultEpilogueIaSJ_SJ_NS1C_6thread17LinearCombinationIaLi1EiiLNS1H_9ScaleType4KindE0ELNS_15FloatRoundStyleE2EaEENS1_15EpilogueDefaultEEEEEvvEEEEvNT_6ParamsE,@function
        .size           _ZN7cutlass13device_kernelINS_4gemm6kernel13GemmUniversalIN4cute5tupleIJiiiiEEENS1_10collective13CollectiveMmaINS1_34MainloopSm90TmaGmmaWarpSpecializedILi4ENS5_IJNS4_1CILi1EEENSA_ILi2EEESB_EEENS1_35KernelTmaWarpSpecializedCooperativeEEENS5_IJNSA_ILi128EEENSA_ILi64EEESH_EEEaNS5_IJlSB_lEEEaSJ_NS4_8TiledMMAINS4_8MMA_AtomIJNS4_4SM904GMMA26MMA_64x64x32_S32S8S8_SS_TNEEEENS4_6LayoutINS5_IJSC_SB_SB_EEENS5_IJSB_NSA_ILi0EEESS_EEEEENS5_IJNS4_10UnderscoreESV_SV_EEEEENS4_23SM90_TMA_LOAD_MULTICASTENS4_14ComposedLayoutINS4_7SwizzleILi2ELi4ELi3EEENS4_18smem_ptr_flag_bitsILi8EEENSQ_INS5_IJNSA_ILi8EEESH_EEENS5_IJSH_SB_EEEEEEEvNS4_8identityENS4_13SM90_TMA_LOADES18_vS19_EENS_8epilogue10collective6detail29Sm90TmaWarpSpecializedAdapterINS1D_15DefaultEpilogueIaSJ_SJ_NS1C_6thread17LinearCombinationIaLi1EiiLNS1H_9ScaleType4KindE0ELNS_15FloatRoundStyleE2EaEENS1_15EpilogueDefaultEEEEEvvEEEEvNT_6ParamsE,(.L_x_137 - _ZN7cutlass13device_kernelINS_4gemm6kernel13GemmUniversalIN4cute5tupleIJiiiiEEENS1_10collective13CollectiveMmaINS1_34MainloopSm90TmaGmmaWarpSpecializedILi4ENS5_IJNS4_1CILi1EEENSA_ILi2EEESB_EEENS1_35KernelTmaWarpSpecializedCooperativeEEENS5_IJNSA_ILi128EEENSA_ILi64EEESH_EEEaNS5_IJlSB_lEEEaSJ_NS4_8TiledMMAINS4_8MMA_AtomIJNS4_4SM904GMMA26MMA_64x64x32_S32S8S8_SS_TNEEEENS4_6LayoutINS5_IJSC_SB_SB_EEENS5_IJSB_NSA_ILi0EEESS_EEEEENS5_IJNS4_10UnderscoreESV_SV_EEEEENS4_23SM90_TMA_LOAD_MULTICASTENS4_14ComposedLayoutINS4_7SwizzleILi2ELi4ELi3EEENS4_18smem_ptr_flag_bitsILi8EEENSQ_INS5_IJNSA_ILi8EEESH_EEENS5_IJSH_SB_EEEEEEEvNS4_8identityENS4_13SM90_TMA_LOADES18_vS19_EENS_8epilogue10collective6detail29Sm90TmaWarpSpecializedAdapterINS1D_15DefaultEpilogueIaSJ_SJ_NS1C_6thread17LinearCombinationIaLi1EiiLNS1H_9ScaleType4KindE0ELNS_15FloatRoundStyleE2EaEENS1_15EpilogueDefaultEEEEEvvEEEEvNT_6ParamsE)
        .other          _ZN7cutlass13device_kernelINS_4gemm6kernel13GemmUniversalIN4cute5tupleIJiiiiEEENS1_10collective13CollectiveMmaINS1_34MainloopSm90TmaGmmaWarpSpecializedILi4ENS5_IJNS4_1CILi1EEENSA_ILi2EEESB_EEENS1_35KernelTmaWarpSpecializedCooperativeEEENS5_IJNSA_ILi128EEENSA_ILi64EEESH_EEEaNS5_IJlSB_lEEEaSJ_NS4_8TiledMMAINS4_8MMA_AtomIJNS4_4SM904GMMA26MMA_64x64x32_S32S8S8_SS_TNEEEENS4_6LayoutINS5_IJSC_SB_SB_EEENS5_IJSB_NSA_ILi0EEESS_EEEEENS5_IJNS4_10UnderscoreESV_SV_EEEEENS4_23SM90_TMA_LOAD_MULTICASTENS4_14ComposedLayoutINS4_7SwizzleILi2ELi4ELi3EEENS4_18smem_ptr_flag_bitsILi8EEENSQ_INS5_IJNSA_ILi8EEESH_EEENS5_IJSH_SB_EEEEEEEvNS4_8identityENS4_13SM90_TMA_LOADES18_vS19_EENS_8epilogue10collective6detail29Sm90TmaWarpSpecializedAdapterINS1D_15DefaultEpilogueIaSJ_SJ_NS1C_6thread17LinearCombinationIaLi1EiiLNS1H_9ScaleType4KindE0ELNS_15FloatRoundStyleE2EaEENS1_15EpilogueDefaultEEEEEvvEEEEvNT_6ParamsE,@"STO_CUDA_ENTRY STV_DEFAULT"
_ZN7cutlass13device_kernelINS_4gemm6kernel13GemmUniversalIN4cute5tupleIJiiiiEEENS1_10collective13CollectiveMmaINS1_34MainloopSm90TmaGmmaWarpSpecializedILi4ENS5_IJNS4_1CILi1EEENSA_ILi2EEESB_EEENS1_35KernelTmaWarpSpecializedCooperativeEEENS5_IJNSA_ILi128EEENSA_ILi64EEESH_EEEaNS5_IJlSB_lEEEaSJ_NS4_8TiledMMAINS4_8MMA_AtomIJNS4_4SM904GMMA26MMA_64x64x32_S32S8S8_SS_TNEEEENS4_6LayoutINS5_IJSC_SB_SB_EEENS5_IJSB_NSA_ILi0EEESS_EEEEENS5_IJNS4_10UnderscoreESV_SV_EEEEENS4_23SM90_TMA_LOAD_MULTICASTENS4_14ComposedLayoutINS4_7SwizzleILi2ELi4ELi3EEENS4_18smem_ptr_flag_bitsILi8EEENSQ_INS5_IJNSA_ILi8EEESH_EEENS5_IJSH_SB_EEEEEEEvNS4_8identityENS4_13SM90_TMA_LOADES18_vS19_EENS_8epilogue10collective6detail29Sm90TmaWarpSpecializedAdapterINS1D_15DefaultEpilogueIaSJ_SJ_NS1C_6thread17LinearCombinationIaLi1EiiLNS1H_9ScaleType4KindE0ELNS_15FloatRoundStyleE2EaEENS1_15EpilogueDefaultEEEEEvvEEEEvNT_6ParamsE:
[----:B------:R-:W0:Y:S01]  /*0000*/  LDC R1, c[0x0][0x28] ;  /* 0x00000a00ff017b82 */ /* 0x000e220000000800 */
[----:B------:R-:W1:Y:S01]  /*0010*/  S2R R18, SR_TID.X ;  /* 0x0000000000127919 */ /* 0x000e620000002100 */
[----:B------:R-:W-:Y:S01]  /*0020*/  ELECT P0, URZ, PT ;  /* 0x00000000003f782f */ /* 0x000fe20003800000 */
[----:B------:R-:W-:Y:S01]  /*0030*/  BSSY B0, `(.L_x_0) ;  /* 0x000000f000007945 */ /* 0x000fe20003800000 */
[--C-:B-1----:R-:W-:Y:S02]  /*0040*/  SHF.R.U32.HI R0, RZ, 0x5, R18.reuse ;  /* 0x00000005ff007819 */ /* 0x102fe40000011612 */
[----:B------:R-:W-:-:S03]  /*0050*/  SHF.R.U32.HI R3, RZ, 0x7, R18 ;  /* 0x00000007ff037819 */ /* 0x000fc60000011612 */
[----:B------:R-:W1:Y:S04]  /*0060*/  SHFL.IDX PT, R2, R0, RZ, 0x1f ;  /* 0x00001fff00027589 */ /* 0x000e6800000e0000 */
[----:B------:R2:W3:Y:S01]  /*0070*/  SHFL.IDX PT, R5, R3, RZ, 0x1f ;  /* 0x00001fff03057589 */ /* 0x0004e200000e0000 */
[----:B-1----:R-:W-:-:S13]  /*0080*/  ISETP.NE.OR P0, PT, R2, RZ, !P0 ;  /* 0x000000ff0200720c */ /* 0x002fda0004705670 */
[----:B0-23--:R-:W-:Y:S05]  /*0090*/  @P0 BRA `(.L_x_1) ;  /* 0x0000000000200947 */ /* 0x00dfea0003800000 */
[----:B------:R-:W-:Y:S02]  /*00a0*/  ULDC.64 UR4, c[0x0][0x198] ;  /* 0x0000660000047ab9 */ /* 0x000fe40000000a00 */
[----:B------:R-:W-:Y:S02]  /*00b0*/  UIADD3 UR6, UP0, UR4, 0xf0, URZ ;  /* 0x000000f004067890 */ /* 0x000fe4000ff1e03f */
[----:B------:R-:W-:Y:S02]  /*00c0*/  UIADD3 UR4, UP1, UR4, 0x1f0, URZ ;  /* 0x000001f004047890 */ /* 0x000fe4000ff3e03f */
[----:B------:R-:W-:Y:S02]  /*00d0*/  UIADD3.X UR7, URZ, UR5, URZ, UP0, !UPT ;  /* 0x000000053f077290 */ /* 0x000fe400087fe43f */
[----:B------:R-:W-:-:S07]  /*00e0*/  UIADD3.X UR5, URZ, UR5, URZ, UP1, !UPT ;  /* 0x000000053f057290 */ /* 0x000fce0008ffe43f */
[----:B------:R0:W-:Y:S02]  /*00f0*/  UTMACCTL.PF [UR6] ;  /* 0x00000000060079b9 */ /* 0x0001e40008040000 */
[----:B------:R0:W-:Y:S02]  /*0100*/  UTMACCTL.PF [UR4] ;  /* 0x00000000040079b9 */ /* 0x0001e40008040000 */
[----:B0-----:R-:W-:Y:S01]  /*0110*/  NOP ;  /* 0x0000000000007918 */ /* 0x001fe20000000000 */
.L_x_1:
[----:B------:R-:W-:Y:S05]  /*0120*/  BSYNC B0 ;  /* 0x0000000000007941 */ /* 0x000fea0003800000 */
.L_x_0:
[----:B------:R-:W0:Y:S02]  /*0130*/  SHFL.IDX PT, R3, R0, RZ, 0x1f ;  /* 0x00001fff00037589 */ /* 0x000e2400000e0000 */
[----:B0-----:R-:W-:-:S13]  /*0140*/  ISETP.NE.AND P0, PT, R3, RZ, PT ;  /* 0x000000ff0300720c */ /* 0x001fda0003f05270 */
[----:B------:R-:W-:Y:S05]  /*0150*/  @P0 BRA `(.L_x_2) ;  /* 0x0000000000580947 */ /* 0x000fea0003800000 */
[----:B------:R-:W0:Y:S01]  /*0160*/  S2UR UR8, SR_CgaCtaId ;  /* 0x00000000000879c3 */ /* 0x000e220000008800 */
[----:B------:R-:W-:Y:S01]  /*0170*/  UMOV UR4, 0x400 ;  /* 0x0000040000047882 */ /* 0x000fe20000000000 */
[----:B------:R-:W-:Y:S01]  /*0180*/  UMOV UR5, 0x1 ;  /* 0x0000000100057882 */ /* 0x000fe20000000000 */
[----:B------:R-:W-:Y:S01]  /*0190*/  UMOV UR6, 0x4 ;  /* 0x0000000400067882 */ /* 0x000fe20000000000 */
[----:B------:R-:W-:Y:S01]  /*01a0*/  ELECT P0, URZ, PT ;  /* 0x00000000003f782f */ /* 0x000fe20003800000 */
[----:B------:R-:W-:-:S04]  /*01b0*/  UIADD3 UR6, -UR6, 0x100000, URZ ;  /* 0x0010000006067890 */ /* 0x000fc8000fffe13f */
[----:B------:R-:W-:Y:S02]  /*01c0*/  USHF.L.U32 UR7, UR6, 0xb, URZ ;  /* 0x0000000b06077899 */ /* 0x000fe4000800063f */
[----:B------:R-:W-:Y:S02]  /*01d0*/  USHF.L.U32 UR6, UR6, 0x1, URZ ;  /* 0x0000000106067899 */ /* 0x000fe4000800063f */
[----:B0-----:R-:W-:Y:S02]  /*01e0*/  ULEA UR8, UR8, UR4, 0x18 ;  /* 0x0000000408087291 */ /* 0x001fe4000f8ec03f */
[----:B------:R-:W-:-:S04]  /*01f0*/  UIADD3 UR4, -UR5, 0x100000, URZ ;  /* 0x0010000005047890 */ /* 0x000fc8000fffe13f */
[----:B------:R-:W-:Y:S02]  /*0200*/  USHF.L.U32 UR5, UR4, 0xb, URZ ;  /* 0x0000000b04057899 */ /* 0x000fe4000800063f */
[----:B------:R-:W-:Y:S01]  /*0210*/  USHF.L.U32 UR4, UR4, 0x1, URZ ;  /* 0x0000000104047899 */ /* 0x000fe2000800063f */
[----:B------:R-:W0:Y:S11]  /*0220*/  FENCE.VIEW.ASYNC.S ;  /* 0x00000000000073c6 */ /* 0x000e360000000000 */
[----:B0-----:R0:W1:Y:S01]  /*0230*/  SYNCS.EXCH.64 URZ, [UR8], UR4 ;  /* 0x00000004083f75b2 */ /* 0x0010620008000100 */
[----:B------:R0:W2:Y:S01]  /*0240*/  SYNCS.EXCH.64 URZ, [UR8+0x20], UR6 ;  /* 0x00002006083f75b2 */ /* 0x0000a20008000100 */
[----:B------:R0:W3:Y:S01]  /*0250*/  SYNCS.EXCH.64 URZ, [UR8+0x8], UR4 ;  /* 0x00000804083f75b2 */ /* 0x0000e20008000100 */
[----:B------:R0:W4:Y:S01]  /*0260*/  SYNCS.EXCH.64 URZ, [UR8+0x28], UR6 ;  /* 0x00002806083f75b2 */ /* 0x0001220008000100 */
[----:B------:R0:W0:Y:S01]  /*0270*/  SYNCS.EXCH.64 URZ, [UR8+0x10], UR4 ;  /* 0x00001004083f75b2 */ /* 0x0000220008000100 */
[----:B------:R0:W0:Y:S01]  /*0280*/  SYNCS.EXCH.64 URZ, [UR8+0x30], UR6 ;  /* 0x00003006083f75b2 */ /* 0x0000220008000100 */
[----:B------:R0:W0:Y:S01]  /*0290*/  SYNCS.EXCH.64 URZ, [UR8+0x18], UR4 ;  /* 0x00001804083f75b2 */ /* 0x0000220008000100 */
[----:B------:R0:W0:Y:S01]  /*02a0*/  SYNCS.EXCH.64 URZ, [UR8+0x38], UR6 ;  /* 0x00003806083f75b2 */ /* 0x0000220008000100 */
[----:B------:R-:W-:Y:S01]  /*02b0*/  NOP ;  /* 0x0000000000007918 */ /* 0x000fe20000000000 */
.L_x_2:
[----:B------:R-:W-:Y:S01]  /*02c0*/  SHF.R.S32.HI R7, RZ, 0x1f, R18 ;  /* 0x0000001fff077819 */ /* 0x000fe20000011412 */
[----:B------:R-:W5:Y:S01]  /*02d0*/  SHFL.IDX PT, R0, R0, RZ, 0x1f ;  /* 0x00001fff00007589 */ /* 0x000f6200000e0000 */
[----:B0-----:R-:W0:Y:S01]  /*02e0*/  S2UR UR8, SR_CTAID.X ;  /* 0x00000000000879c3 */ /* 0x001e220000002500 */
[----:B------:R-:W-:Y:S02]  /*02f0*/  ELECT P0, URZ, PT ;  /* 0x00000000003f782f */ /* 0x000fe40003800000 */
[----:B------:R-:W-:Y:S01]  /*0300*/  LEA.HI R7, R7, R18, RZ, 0x7 ;  /* 0x0000001207077211 */ /* 0x000fe200078f38ff */
[----:B------:R-:W1:Y:S01]  /*0310*/  S2R R4, SR_CTAID.Y ;  /* 0x0000000000047919 */ /* 0x000e620000002600 */
[----:B------:R-:W-:Y:S01]  /*0320*/  ULDC UR4, c[0x0][0x154] ;  /* 0x0000550000047ab9 */ /* 0x000fe20000000800 */
[----:B------:R-:W-:Y:S01]  /*0330*/  NOP ;  /* 0x0000000000007918 */ /* 0x000fe20000000000 */
[----:B------:R-:W-:Y:S01]  /*0340*/  LOP3.LUT R7, R7, 0xffffff80, RZ, 0xc0, !PT ;  /* 0xffffff8007077812 */ /* 0x000fe200078ec0ff */
[----:B------:R-:W-:Y:S01]  /*0350*/  NOP ;  /* 0x0000000000007918 */ /* 0x000fe20000000000 */
[----:B------:R-:W2:Y:S03]  /*0360*/  LDC R12, c[0x0][0x140] ;  /* 0x00005000ff0c7b82 */ /* 0x000ea60000000800 */
[----:B------:R-:W-:-:S05]  /*0370*/  IMAD.IADD R7, R18, 0x1, -R7 ;  /* 0x0000000112077824 */ /* 0x000fca00078e0a07 */
[----:B------:R-:W-:Y:S02]  /*0380*/  SHF.R.S32.HI R6, RZ, 0x1f, R7 ;  /* 0x0000001fff067819 */ /* 0x000fe40000011407 */
[----:B------:R-:W-:Y:S02]  /*0390*/  LOP3.LUT P2, RZ, R7, 0x7, RZ, 0xc0, !PT ;  /* 0x0000000707ff7812 */ /* 0x000fe4000784c0ff */
[----:B------:R-:W-:Y:S02]  /*03a0*/  LEA.HI R6, R6, R7, RZ, 0x3 ;  /* 0x0000000706067211 */ /* 0x000fe400078f18ff */
[----:B-----5:R-:W-:Y:S02]  /*03b0*/  ISETP.NE.OR P0, PT, R0, RZ, !P0 ;  /* 0x000000ff0000720c */ /* 0x020fe40004705670 */
[--C-:B------:R-:W-:Y:S02]  /*03c0*/  SHF.R.S32.HI R0, RZ, 0x3, R6.reuse ;  /* 0x00000003ff007819 */ /* 0x100fe40000011406 */
[----:B------:R-:W-:-:S02]  /*03d0*/  SHF.R.S32.HI R9, RZ, 0x1f, R6 ;  /* 0x0000001fff097819 */ /* 0x000fc40000011406 */
[----:B------:R-:W-:Y:S02]  /*03e0*/  SHF.R.S32.HI R6, RZ, 0x1f, R3 ;  /* 0x0000001fff067819 */ /* 0x000fe40000011403 */
[----:B------:R-:W-:Y:S02]  /*03f0*/  LEA.HI R9, R9, R0, RZ, 0x2 ;  /* 0x0000000009097211 */ /* 0x000fe400078f10ff */
[----:B------:R-:W-:Y:S02]  /*0400*/  LEA.HI R6, R6, R3, RZ, 0x2 ;  /* 0x0000000306067211 */ /* 0x000fe400078f10ff */
[----:B-1----:R-:W-:Y:S01]  /*0410*/  I2FP.F32.U32 R8, R4 ;  /* 0x0000000400087245 */ /* 0x002fe20000201000 */
[----:B------:R-:W-:Y:S01]  /*0420*/  VOTEU.ALL UP0, P0 ;  /* 0x00000000003f7886 */ /* 0x000fe20000000000 */
[----:B------:R-:W-:Y:S01]  /*0430*/  LOP3.LUT R6, R6, 0x3ffffffc, RZ, 0xc0, !PT ;  /* 0x3ffffffc06067812 */ /* 0x000fe200078ec0ff */
[----:B------:R-:W-:Y:S01]  /*0440*/  VOTEU.ALL UP1, P0 ;  /* 0x00000000003f7886 */ /* 0x000fe20000020000 */
[----:B------:R-:W-:Y:S01]  /*0450*/  LOP3.LUT R9, R9, 0xfffffffc, RZ, 0xc0, !PT ;  /* 0xfffffffc09097812 */ /* 0x000fe200078ec0ff */
[----:B------:R-:W-:Y:S01]  /*0460*/  FMUL R10, R8, UR4 ;  /* 0x00000004080a7c20 */ /* 0x000fe20008400000 */
[----:B------:R-:W1:Y:S01]  /*0470*/  @!UP0 S2UR UR7, SR_CgaCtaId ;  /* 0x00000000000789c3 */ /* 0x000e620000008800 */
[----:B------:R-:W-:Y:S01]  /*0480*/  IMAD.IADD R11, R3, 0x1, -R6 ;  /* 0x00000001030b7824 */ /* 0x000fe200078e0a06 */
[----:B0-----:R-:W-:Y:S01]  /*0490*/  I2FP.F32.U32 R6, UR8 ;  /* 0x0000000800067c45 */ /* 0x001fe20008201000 */
[----:B------:R-:W-:Y:S01]  /*04a0*/  IMAD.IADD R0, R0, 0x1, -R9 ;  /* 0x0000000100007824 */ /* 0x000fe200078e0a09 */
[----:B------:R-:W-:Y:S01]  /*04b0*/  ULDC UR4, c[0x0][0x150] ;  /* 0x0000540000047ab9 */ /* 0x000fe20000000800 */
[----:B------:R-:W0:Y:S01]  /*04c0*/  F2I.U32.TRUNC.NTZ R10, R10 ;  /* 0x0000000a000a7305 */ /* 0x000e22000020f000 */
[----:B------:R-:W-:Y:S01]  /*04d0*/  SHF.R.S32.HI R3, RZ, 0x1f, R2 ;  /* 0x0000001fff037819 */ /* 0x000fe20000011402 */
[----:B------:R-:W-:Y:S01]  /*04e0*/  FMUL R6, R6, UR4 ;  /* 0x0000000406067c20 */ /* 0x000fe20008400000 */
[----:B------:R-:W5:Y:S01]  /*04f0*/  LDC R9, c[0x0][0x148] ;  /* 0x00005200ff097b82 */ /* 0x000f620000000800 */
[----:B------:R-:W-:Y:S01]  /*0500*/  IMAD R11, R11, 0x4, R0 ;  /* 0x000000040b0b7824 */ /* 0x000fe200078e0200 */
[----:B------:R-:W-:Y:S01]  /*0510*/  LEA.HI R3, R3, R2, RZ, 0x2 ;  /* 0x0000000203037211 */ /* 0x000fe200078f10ff */
[----:B------:R-:W-:Y:S01]  /*0520*/  UMOV UR4, 0x20 ;  /* 0x0000002000047882 */ /* 0x000fe20000000000 */
[----:B------:R-:W-:Y:S01]  /*0530*/  @!UP0 UMOV UR6, 0x400 ;  /* 0x0000040000068882 */ /* 0x000fe20000000000 */
[----:B------:R-:W3:Y:S01]  /*0540*/  F2I.U32.TRUNC.NTZ R6, R6 ;  /* 0x0000000600067305 */ /* 0x000ee2000020f000 */
[----:B------:R-:W-:Y:S01]  /*0550*/  LOP3.LUT R3, R3, 0xfffffffc, RZ, 0xc0, !PT ;  /* 0xfffffffc03037812 */ /* 0x000fe200078ec0ff */
[----:B------:R-:W-:Y:S01]  /*0560*/  IMAD.SHL.U32 R22, R11, 0x4, RZ ;  /* 0x000000040b167824 */ /* 0x000fe200078e00ff */
[----:B------:R-:W4:Y:S01]  /*0570*/  LDC R8, c[0x0][0x144] ;  /* 0x00005100ff087b82 */ /* 0x000f220000000800 */
[----:B------:R-:W-:-:S04]  /*0580*/  @!UP0 UIADD3 UR4, -UR4, 0x100000, URZ ;  /* 0x0010000004048890 */ /* 0x000fc8000fffe13f */
[----:B------:R-:W-:Y:S02]  /*0590*/  @!UP0 USHF.L.U32 UR5, UR4, 0xb, URZ ;  /* 0x0000000b04058899 */ /* 0x000fe4000800063f */
[----:B------:R-:W-:Y:S01]  /*05a0*/  @!UP0 USHF.L.U32 UR4, UR4, 0x1, URZ ;  /* 0x0000000104048899 */ /* 0x000fe2000800063f */
[----:B--2---:R-:W-:Y:S01]  /*05b0*/  ISETP.EQ.U32.AND P3, PT, R12, 0x1, PT ;  /* 0x000000010c00780c */ /* 0x004fe20003f62070 */
[----:B------:R-:W-:Y:S01]  /*05c0*/  IMAD.IADD R0, R2, 0x1, -R3 ;  /* 0x0000000102007824 */ /* 0x000fe200078e0a03 */
[----:B------:R-:W-:Y:S01]  /*05d0*/  LOP3.LUT R22, R11, 0xc, R22, 0x78, !PT ;  /* 0x0000000c0b167812 */ /* 0x000fe200078e7816 */
[----:B0-----:R-:W-:Y:S01]  /*05e0*/  IMAD.MOV R14, RZ, RZ, -R10 ;  /* 0x000000ffff0e7224 */ /* 0x001fe200078e0a0a */
[----:B-1----:R-:W-:Y:S02]  /*05f0*/  @!UP0 ULEA UR6, UR7, UR6, 0x18 ;  /* 0x0000000607068291 */ /* 0x002fe4000f8ec03f */
[----:B------:R-:W-:Y:S01]  /*0600*/  ISETP.NE.AND P1, PT, R0, 0x3, PT ;  /* 0x000000030000780c */ /* 0x000fe20003f25270 */
[----:B------:R-:W-:Y:S01]  /*0610*/  VOTEU.ALL UP0, P0 ;  /* 0x00000000003f7886 */ /* 0x000fe20000000000 */
[----:B------:R-:W-:Y:S01]  /*0620*/  ISETP.LT.U32.AND P0, PT, R22, 0x2, !P2 ;  /* 0x000000021600780c */ /* 0x000fe20005701070 */
[----:B---3--:R-:W-:Y:S01]  /*0630*/  IMAD.MOV R3, RZ, RZ, -R6 ;  /* 0x000000ffff037224 */ /* 0x008fe200078e0a06 */
[----:B------:R-:W-:-:S02]  /*0640*/  ISETP.EQ.OR P1, PT, R0, RZ, !P1 ;  /* 0x000000ff0000720c */ /* 0x000fc40004f22670 */
[----:B------:R-:W-:Y:S01]  /*0650*/  ISETP.NE.AND P2, PT, R5, RZ, PT ;  /* 0x000000ff0500720c */ /* 0x000fe20003f45270 */
[----:B-----5:R-:W-:Y:S01]  /*0660*/  IMAD R7, R9, R14, R4 ;  /* 0x0000000e09077224 */ /* 0x020fe200078e0204 */
[----:B------:R-:W-:Y:S01]  /*0670*/  ISETP.EQ.AND P1, PT, R5, RZ, P1 ;  /* 0x000000ff0500720c */ /* 0x000fe20000f22270 */
[----:B------:R-:W0:Y:S02]  /*0680*/  FENCE.VIEW.ASYNC.S ;  /* 0x00000000000073c6 */ /* 0x000e240000000000 */
[----:B0-----:R0:W1:Y:S01]  /*0690*/  @!UP0 SYNCS.EXCH.64 URZ, [UR6+0x50], UR4 ;  /* 0x00005004063f85b2 */ /* 0x0010620008000100 */
[----:B------:R-:W-:Y:S02]  /*06a0*/  ISETP.NE.AND P4, PT, R7, R22, PT ;  /* 0x000000160700720c */ /* 0x000fe40003f85270 */
[----:B------:R-:W-:Y:S01]  /*06b0*/  SEL R19, RZ, 0x1, !P1 ;  /* 0x00000001ff137807 */ /* 0x000fe20004800000 */
[----:B----4-:R-:W-:Y:S02]  /*06c0*/  IMAD R3, R8, R3, UR8 ;  /* 0x0000000808037e24 */ /* 0x010fe4000f8e0203 */
[----:B------:R-:W-:-:S03]  /*06d0*/  VIADD R8, R5, 0xffffffff ;  /* 0xffffffff05087836 */ /* 0x000fc60000000000 */
[----:B------:R-:W-:Y:S02]  /*06e0*/  ISETP.EQ.OR P4, PT, R3, RZ, !P4 ;  /* 0x000000ff0300720c */ /* 0x000fe40006782670 */
[----:B------:R-:W-:Y:S02]  /*06f0*/  ISETP.GE.U32.AND P5, PT, R8, 0x2, PT ;  /* 0x000000020800780c */ /* 0x000fe40003fa6070 */
[----:B------:R-:W-:Y:S02]  /*0700*/  PLOP3.LUT P0, PT, P0, P4, PT, 0x80, 0x0 ;  /* 0x000000000000781c */ /* 0x000fe40000709070 */
[----:B------:R-:W-:Y:S01]  /*0710*/  SEL R19, R19, 0x2, P5 ;  /* 0x0000000213137807 */ /* 0x000fe20002800000 */
[----:B------:R0:W2:Y:S01]  /*0720*/  @!UP1 SYNCS.EXCH.64 URZ, [UR6+0x58], UR4 ;  /* 0x00005804063f95b2 */ /* 0x0000a20008000100 */
[----:B------:R-:W-:Y:S01]  /*0730*/  P2R R58, PR, RZ, 0x1 ;  /* 0x00000001ff3a7803 */ /* 0x000fe20000000000 */
[----:B------:R-:W-:Y:S01]  /*0740*/  NOP ;  /* 0x0000000000007918 */ /* 0x000fe20000000000 */
[----:B------:R-:W-:Y:S07]  /*0750*/  @!P3 BRA `(.L_x_3) ;  /* 0x000000000008b947 */ /* 0x000fee0003800000 */
[----:B-12---:R-:W-:Y:S01]  /*0760*/  UCGABAR_ARV ;  /* 0x00000000000079c7 */ /* 0x006fe20008000000 */
[----:B------:R-:W-:Y:S05]  /*0770*/  BRA `(.L_x_4) ;  /* 0x0000000000047947 */ /* 0x000fea0003800000 */
.L_x_3:
[----:B-12---:R-:W-:Y:S01]  /*0780*/  NOP ;  /* 0x0000000000007918 */ /* 0x006fe20000000000 */
.L_x_4:
[----:B------:R-:W1:Y:S01]  /*0790*/  LDC R2, c[0x0][0x65c] ;  /* 0x00019700ff027b82 */ /* 0x000e620000000800 */
[----:B------:R-:W-:Y:S02]  /*07a0*/  IMAD.U32 R6, RZ, RZ, UR8 ;  /* 0x00000008ff067e24 */ /* 0x000fe4000f8e00ff */
[----:B------:R-:W-:Y:S01]  /*07b0*/  IMAD.MOV.U32 R7, RZ, RZ, RZ ;  /* 0x000000ffff077224 */ /* 0x000fe200078e00ff */
[----:B-1----:R-:W-:-:S04]  /*07c0*/  ISETP.NE.AND P1, PT, R2, 0x1, PT ;  /* 0x000000010200780c */ /* 0x002fc80003f25270 */
[----:B------:R-:W-:-:S09]  /*07d0*/  P2R R5, PR, RZ, 0x2 ;  /* 0x00000002ff057803 */ /* 0x000fd20000000000 */
[----:B------:R-:W1:Y:S01]  /*07e0*/  @P1 LDC R17, c[0x0][0x10] ;  /* 0x00000400ff111b82 */ /* 0x000e620000000800 */
[----:B------:R-:W-:Y:S02]  /*07f0*/  @P1 IMAD.MOV.U32 R5, RZ, RZ, RZ ;  /* 0x000000ffff051224 */ /* 0x000fe400078e00ff */
[----:B------:R-:W-:-:S05]  /*0800*/  @P1 IMAD.MOV.U32 R13, RZ, RZ, RZ ;  /* 0x000000ffff0d1224 */ /* 0x000fca00078e00ff */
[----:B------:R-:W2:Y:S01]  /*0810*/  @!P1 LDC R11, c[0x0][0xc] ;  /* 0x00000300ff0b9b82 */ /* 0x000ea20000000800 */
[----:B-1----:R-:W-:-:S04]  /*0820*/  @P1 IMAD.WIDE.U32 R16, R17, UR8, R4 ;  /* 0x0000000811101c25 */ /* 0x002fc8000f8e0004 */
[----:B------:R-:W-:Y:S02]  /*0830*/  @P1 IMAD.IADD R17, R17, 0x1, R13 ;  /* 0x0000000111111824 */ /* 0x000fe400078e020d */
[----:B--2---:R-:W-:-:S04]  /*0840*/  @!P1 IMAD.WIDE.U32 R6, R4, R11, R6 ;  /* 0x0000000b04069225 */ /* 0x004fc800078e0006 */
[----:B------:R-:W-:Y:S02]  /*0850*/  @!P1 IMAD.MOV.U32 R16, RZ, RZ, R6 ;  /* 0x000000ffff109224 */ /* 0x000fe400078e0006 */
[----:B------:R-:W-:Y:S01]  /*0860*/  @!P1 IMAD.MOV.U32 R17, RZ, RZ, R7 ;  /* 0x000000ffff119224 */ /* 0x000fe200078e0007 */
[----:B------:R-:W-:Y:S06]  /*0870*/  @!P3 BRA `(.L_x_5) ;  /* 0x00000000000cb947 */ /* 0x000fec0003800000 */
[----:B------:R-:W-:Y:S01]  /*0880*/  UCGABAR_WAIT ;  /* 0x0000000000007dc7 */ /* 0x000fe20008000000 */
[----:B------:R-:W-:Y:S01]  /*0890*/  CCTL.IVALL ;  /* 0x00000000ff00798f */ /* 0x000fe20002000000 */
[----:B------:R-:W-:Y:S05]  /*08a0*/  BRA `(.L_x_6) ;  /* 0x0000000000047947 */ /* 0x000fea0003800000 */
.L_x_5:
[----:B------:R-:W-:Y:S06]  /*08b0*/  BAR.SYNC.DEFER_BLOCKING 0x0 ;  /* 0x0000000000007b1d */ /* 0x000fec0000010000 */
.L_x_6:
[----:B------:R-:W-:Y:S05]  /*08c0*/  @!P2 BRA `(.L_x_7) ;  /* 0x0000003400fca947 */ /* 0x000fea0003800000 */
[----:B------:R-:W-:-:S13]  /*08d0*/  ISETP.GT.U32.AND P0, PT, R8, 0x1, PT ;  /* 0x000000010800780c */ /* 0x000fda0003f04070 */
[----:B0-----:R-:W-:Y:S05]  /*08e0*/  @P0 EXIT ;  /* 0x000000000000094d */ /* 0x001fea0003800000 */
[----:B------:R-:W-:Y:S01]  /*08f0*/  ULDC.64 UR4, c[0x0][0x650] ;  /* 0x0001940000047ab9 */ /* 0x000fe20000000a00 */
[----:B------:R-:W-:Y:S01]  /*0900*/  PRMT R0, RZ, 0x7610, R0 ;  /* 0x00007610ff007816 */ /* 0x000fe20000000000 */
[----:B------:R-:W-:Y:S01]  /*0910*/  IMAD.MOV.U32 R59, RZ, RZ, -0x1 ;  /* 0xffffffffff3b7424 */ /* 0x000fe200078e00ff */
[----:B------:R-:W-:Y:S01]  /*0920*/  ISETP.GE.U32.AND P0, PT, R16, UR4, PT ;  /* 0x0000000410007c0c */ /* 0x000fe2000bf06070 */
[----:B------:R-:W-:Y:S02]  /*0930*/  IMAD.MOV.U32 R60, RZ, RZ, -0x1 ;  /* 0xffffffffff3c7424 */ /* 0x000fe400078e00ff */
[----:B------:R-:W-:Y:S01]  /*0940*/  IMAD.MOV.U32 R61, RZ, RZ, -0x1 ;  /* 0xffffffffff3d7424 */ /* 0x000fe200078e00ff */
[----:B------:R-:W-:-:S13]  /*0950*/  ISETP.GE.U32.AND.EX P0, PT, R17, UR5, PT, P0 ;  /* 0x0000000511007c0c */ /* 0x000fda000bf06100 */
[----:B------:R-:W-:Y:S05]  /*0960*/  @P0 BRA `(.L_x_8) ;  /* 0x0000000400280947 */ /* 0x000fea0003800000 */
[----:B------:R-:W0:Y:S01]  /*0970*/  LDC.64 R20, c[0x0][0x628] ;  /* 0x00018a00ff147b82 */ /* 0x000e220000000a00 */
[----:B------:R-:W-:Y:S02]  /*0980*/  IMAD.MOV.U32 R6, RZ, RZ, R16 ;  /* 0x000000ffff067224 */ /* 0x000fe400078e0010 */
[----:B------:R-:W-:-:S05]  /*0990*/  IMAD.MOV.U32 R7, RZ, RZ, R17 ;  /* 0x000000ffff077224 */ /* 0x000fca00078e0011 */
[----:B------:R-:W1:Y:S08]  /*09a0*/  LDC R0, c[0x0][0x630] ;  /* 0x00018c00ff007b82 */ /* 0x000e700000000800 */
[----:B------:R-:W2:Y:S01]  /*09b0*/  LDC.64 R24, c[0x0][0x620] ;  /* 0x00018800ff187b82 */ /* 0x000ea20000000a00 */
[----:B0-----:R-:W-:-:S04]  /*09c0*/  ISETP.NE.U32.AND P0, PT, R20, RZ, PT ;  /* 0x000000ff1400720c */ /* 0x001fc80003f05070 */
[----:B------:R-:W-:-:S13]  /*09d0*/  ISETP.NE.AND.EX P0, PT, R21, RZ, PT, P0 ;  /* 0x000000ff1500720c */ /* 0x000fda0003f05300 */
[----:B-12---:R-:W-:Y:S05]  /*09e0*/  @!P0 BRA `(.L_x_9) ;  /* 0x0000000000288947 */ /* 0x006fea0003800000 */
[----:B------:R-:W0:Y:S02]  /*09f0*/  LDC R13, c[0x0][0x634] ;  /* 0x00018d00ff0d7b82 */ /* 0x000e240000000800 */
[----:B0-----:R-:W-:-:S05]  /*0a00*/  IADD3 R13, P0, R16, R13, RZ ;  /* 0x0000000d100d7210 */ /* 0x001fca0007f1e0ff */
[----:B------:R-:W-:-:S04]  /*0a10*/  IMAD.X R15, RZ, RZ, R17, P0 ;  /* 0x000000ffff0f7224 */ /* 0x000fc800000e0611 */
[----:B------:R-:W-:-:S04]  /*0a20*/  IMAD.WIDE.U32 R6, R15, R20, RZ ;  /* 0x000000140f067225 */ /* 0x000fc800078e00ff */
[----:B------:R-:W-:-:S04]  /*0a30*/  IMAD.WIDE.U32 R10, P0, R13, R21, R6 ;  /* 0x000000150d0a7225 */ /* 0x000fc80007800006 */
[----:B------:R-:W-:-:S04]  /*0a40*/  IMAD.WIDE.U32 R6, R13, R20, RZ ;  /* 0x000000140d067225 */ /* 0x000fc800078e00ff */
[----:B------:R-:W-:Y:S01]  /*0a50*/  IMAD.X R13, RZ, RZ, RZ, P0 ;  /* 0x000000ffff0d7224 */ /* 0x000fe200000e06ff */
[----:B------:R-:W-:Y:S01]  /*0a60*/  IADD3 RZ, P0, R7, R10, RZ ;  /* 0x0000000a07ff7210 */ /* 0x000fe20007f1e0ff */
[----:B------:R-:W-:-:S04]  /*0a70*/  IMAD.MOV.U32 R12, RZ, RZ, R11 ;  /* 0x000000ffff0c7224 */ /* 0x000fc800078e000b */
[----:B------:R-:W-:-:S08]  /*0a80*/  IMAD.WIDE.U32.X R6, R15, R21, R12, P0 ;  /* 0x000000150f067225 */ /* 0x000fd000000e040c */
.L_x_9:
[----:B------:R-:W0:Y:S01]  /*0a90*/  LDC.64 R20, c[0x0][0x640] ;  /* 0x00019000ff147b82 */ /* 0x000e220000000a00 */
[--C-:B------:R-:W-:Y:S01]  /*0aa0*/  SHF.R.U64 R61, R6, R0, R7.reuse ;  /* 0x00000000063d7219 */ /* 0x100fe20000001207 */
[----:B------:R-:W-:Y:S01]  /*0ab0*/  IMAD R28, R9, R14, R4 ;  /* 0x0000000e091c7224 */ /* 0x000fe200078e0204 */
[----:B------:R-:W-:Y:S02]  /*0ac0*/  SHF.R.U32.HI R0, RZ, R0, R7 ;  /* 0x00000000ff007219 */ /* 0x000fe40000011607 */
[----:B------:R-:W-:-:S03]  /*0ad0*/  IADD3 R5, P0, RZ, -R61, RZ ;  /* 0x8000003dff057210 */ /* 0x000fc60007f1e0ff */
[----:B------:R-:W1:Y:S02]  /*0ae0*/  LDC R8, c[0x0][0x618] ;  /* 0x00018600ff087b82 */ /* 0x000e640000000800 */
[----:B------:R-:W-:-:S04]  /*0af0*/  IMAD.X R7, RZ, RZ, ~R0, P0 ;  /* 0x000000ffff077224 */ /* 0x000fc800000e0e00 */
[-C--:B------:R-:W-:Y:S02]  /*0b00*/  IMAD R0, R7, R24.reuse, RZ ;  /* 0x0000001807007224 */ /* 0x080fe400078e02ff */
[----:B------:R-:W2:Y:S01]  /*0b10*/  LDC R11, c[0x0][0x608] ;  /* 0x00018200ff0b7b82 */ /* 0x000ea20000000800 */
[----:B------:R-:W-:-:S04]  /*0b20*/  IMAD.WIDE.U32 R6, R5, R24, R16 ;  /* 0x0000001805067225 */ /* 0x000fc800078e0010 */
[----:B------:R-:W-:Y:S02]  /*0b30*/  IMAD R5, R5, R25, R0 ;  /* 0x0000001905057224 */ /* 0x000fe400078e0200 */
[----:B------:R-:W-:Y:S01]  /*0b40*/  IMAD.MOV.U32 R25, RZ, RZ, 0x1 ;  /* 0x00000001ff197424 */ /* 0x000fe200078e00ff */
[----:B------:R-:W3:Y:S01]  /*0b50*/  LDC R12, c[0x0][0x658] ;  /* 0x00019600ff0c7b82 */ /* 0x000ee20000000800 */
[----:B0-----:R-:W-:Y:S01]  /*0b60*/  ISETP.NE.U32.AND P0, PT, R20, RZ, PT ;  /* 0x000000ff1400720c */ /* 0x001fe20003f05070 */
[----:B------:R-:W-:Y:S02]  /*0b70*/  IMAD.IADD R5, R7, 0x1, R5 ;  /* 0x0000000107057824 */ /* 0x000fe400078e0205 */
[----:B------:R-:W-:Y:S01]  /*0b80*/  IMAD.MOV.U32 R7, RZ, RZ, -0x1 ;  /* 0xffffffffff077424 */ /* 0x000fe200078e00ff */
[----:B------:R-:W-:-:S03]  /*0b90*/  ISETP.NE.AND.EX P0, PT, R21, RZ, PT, P0 ;  /* 0x000000ff1500720c */ /* 0x000fc60003f05300 */
[----:B------:R-:W0:Y:S01]  /*0ba0*/  LDC R15, c[0x0][0x600] ;  /* 0x00018000ff0f7b82 */ /* 0x000e220000000800 */
[-CC-:B-1----:R-:W-:Y:S02]  /*0bb0*/  SHF.R.U64 R13, R6, R8.reuse, R5.reuse ;  /* 0x00000008060d7219 */ /* 0x182fe40000001205 */
[----:B------:R-:W-:-:S05]  /*0bc0*/  SHF.R.U32.HI R0, RZ, R8, R5 ;  /* 0x00000008ff007219 */ /* 0x000fca0000011605 */
[----:B------:R-:W1:Y:S01]  /*0bd0*/  LDC R23, c[0x0][0x648] ;  /* 0x00019200ff177b82 */ /* 0x000e620000000800 */
[-CC-:B--2---:R-:W-:Y:S02]  /*0be0*/  SHF.R.U64 R27, R13, R11.reuse, R0.reuse ;  /* 0x0000000b0d1b7219 */ /* 0x184fe40000001200 */
[----:B------:R-:W-:-:S05]  /*0bf0*/  SHF.R.U32.HI R5, RZ, R11, R0 ;  /* 0x0000000bff057219 */ /* 0x000fca0000011600 */
[----:B------:R-:W2:Y:S01]  /*0c00*/  LDC R24, c[0x0][0x638] ;  /* 0x00018e00ff187b82 */ /* 0x000ea20000000800 */
[-CC-:B---3--:R-:W-:Y:S02]  /*0c10*/  SHF.R.U64 R14, R27, R12.reuse, R5.reuse ;  /* 0x0000000c1b0e7219 */ /* 0x188fe40000001205 */
[-C--:B------:R-:W-:Y:S02]  /*0c20*/  SHF.L.U32 R0, R7, R12.reuse, RZ ;  /* 0x0000000c07007219 */ /* 0x080fe400000006ff */
[----:B------:R-:W-:Y:S01]  /*0c30*/  SHF.R.U32.HI R5, RZ, R12, R5 ;  /* 0x0000000cff057219 */ /* 0x000fe20000011605 */
[----:B------:R-:W-:Y:S01]  /*0c40*/  IMAD.MOV.U32 R4, RZ, RZ, R14 ;  /* 0x000000ffff047224 */ /* 0x000fe200078e000e */
[----:B------:R-:W-:Y:S01]  /*0c50*/  LOP3.LUT R10, RZ, R0, RZ, 0x33, !PT ;  /* 0x00000000ff0a7212 */ /* 0x000fe200078e33ff */
[----:B------:R-:W3:Y:S01]  /*0c60*/  LDC R26, c[0x0][0x610] ;  /* 0x00018400ff1a7b82 */ /* 0x000ee20000000800 */
[----:B------:R-:W-:Y:S05]  /*0c70*/  @!P0 BRA `(.L_x_10) ;  /* 0x0000000000288947 */ /* 0x000fea0003800000 */
[----:B------:R-:W4:Y:S02]  /*0c80*/  LDC R9, c[0x0][0x64c] ;  /* 0x00019300ff097b82 */ /* 0x000f240000000800 */
[----:B----4-:R-:W-:-:S05]  /*0c90*/  IADD3 R9, P0, R14, R9, RZ ;  /* 0x000000090e097210 */ /* 0x010fca0007f1e0ff */
        /* <DEDUP_REMOVED lines=8> */
.L_x_10:
[----:B-1----:R-:W-:Y:S01]  /*0d20*/  SHF.R.U64 R4, R4, R23, R5 ;  /* 0x0000001704047219 */ /* 0x002fe20000001205 */
[----:B0-----:R-:W-:Y:S01]  /*0d30*/  VIADD R6, R15, 0xffffffff ;  /* 0xffffffff0f067836 */ /* 0x001fe20000000000 */
[----:B------:R-:W-:Y:S02]  /*0d40*/  SHF.L.U32 R0, R25, R12, RZ ;  /* 0x0000000c19007219 */ /* 0x000fe400000006ff */
[----:B------:R-:W-:Y:S01]  /*0d50*/  LOP3.LUT R5, R27, R10, RZ, 0xc0, !PT ;  /* 0x0000000a1b057212 */ /* 0x000fe200078ec0ff */
[----:B------:R-:W-:Y:S01]  /*0d60*/  IMAD.MOV R7, RZ, RZ, -R4 ;  /* 0x000000ffff077224 */ /* 0x000fe200078e0a04 */
[----:B------:R-:W-:Y:S02]  /*0d70*/  SEL R3, R3, R28, !P1 ;  /* 0x0000001c03037207 */ /* 0x000fe40004800000 */
[----:B------:R-:W-:Y:S01]  /*0d80*/  LOP3.LUT R6, R13, R6, RZ, 0xc0, !PT ;  /* 0x000000060d067212 */ /* 0x000fe200078ec0ff */
[----:B------:R-:W-:Y:S02]  /*0d90*/  IMAD R4, R0, R4, R5 ;  /* 0x0000000400047224 */ /* 0x000fe400078e0205 */
[----:B--2---:R-:W-:-:S02]  /*0da0*/  IMAD R0, R7, R24, R14 ;  /* 0x0000001807007224 */ /* 0x004fc400078e020e */
[----:B---3--:R-:W-:Y:S02]  /*0db0*/  IMAD R3, R4, R26, R3 ;  /* 0x0000001a04037224 */ /* 0x008fe400078e0203 */
[----:B------:R-:W-:Y:S02]  /*0dc0*/  IMAD.MOV.U32 R5, RZ, RZ, 0x1 ;  /* 0x00000001ff057424 */ /* 0x000fe400078e00ff */
[----:B------:R-:W-:-:S03]  /*0dd0*/  IMAD R4, R0, R15, R6 ;  /* 0x0000000f00047224 */ /* 0x000fc600078e0206 */
[----:B------:R-:W-:Y:S02]  /*0de0*/  PRMT R0, R5, 0x7610, R0 ;  /* 0x0000761005007816 */ /* 0x000fe40000000000 */
[----:B------:R-:W-:Y:S02]  /*0df0*/  SEL R60, R4, R3, !P1 ;  /* 0x00000003043c7207 */ /* 0x000fe40004800000 */
[----:B------:R-:W-:-:S07]  /*0e00*/  SEL R59, R3, R4, !P1 ;  /* 0x00000004033b7207 */ /* 0x000fce0004800000 */
.L_x_8:
[----:B------:R-:W-:-:S08]  /*0e10*/  NOP ;  /* 0x0000000000007918 */ /* 0x000fd00000000000 */
[----:B------:R-:W0:Y:S02]  /*0e20*/  USETMAXREG.TRY_ALLOC.CTAPOOL UP0, 0xe8 ;  /* 0x000000e8000079c8 */ /* 0x000e240008000600 */
[----:B0-----:R-:W-:-:S13]  /*0e30*/  PLOP3.LUT P0, PT, PT, PT, UP0, 0x80, 0x0 ;  /* 0x000000000000781c */ /* 0x001fda0003f0f008 */
[----:B------:R-:W-:Y:S05]  /*0e40*/  @!P0 BRA `(.L_x_8) ;  /* 0xfffffffc00f08947 */ /* 0x000fea000383ffff */
[----:B------:R-:W-:Y:S01]  /*0e50*/  ULDC.64 UR4, c[0x0][0x598] ;  /* 0x0001660000047ab9 */ /* 0x000fe20000000a00 */
[----:B------:R-:W-:Y:S01]  /*0e60*/  ULDC.64 UR36, c[0x0][0x208] ;  /* 0x0000820000247ab9 */ /* 0x000fe20000000a00 */
[----:B------:R-:W-:-:S04]  /*0e70*/  ISETP.NE.U32.AND P0, PT, RZ, UR4, PT ;  /* 0x00000004ff007c0c */ /* 0x000fc8000bf05070 */
[----:B------:R-:W-:-:S13]  /*0e80*/  ISETP.NE.AND.EX P0, PT, RZ, UR5, PT, P0 ;  /* 0x00000005ff007c0c */ /* 0x000fda000bf05300 */
[----:B------:R-:W-:Y:S05]  /*0e90*/  @!P0 BRA `(.L_x_11) ;  /* 0x00000000001c8947 */ /* 0x000fea0003800000 */
[----:B------:R-:W0:Y:S02]  /*0ea0*/  LDC.64 R4, c[0x0][0x598] ;  /* 0x00016600ff047b82 */ /* 0x000e240000000a00 */
[----:B0-----:R-:W2:Y:S02]  /*0eb0*/  LDG.E.64 R4, desc[UR36][R4.64] ;  /* 0x0000002404047981 */ /* 0x001ea4000c1e1b00 */
[----:B--2---:R-:W-:-:S04]  /*0ec0*/  ISETP.NE.U32.AND P0, PT, R4, RZ, PT ;  /* 0x000000ff0400720c */ /* 0x004fc80003f05070 */
[----:B------:R-:W-:-:S13]  /*0ed0*/  ISETP.NE.AND.EX P0, PT, R5, RZ, PT, P0 ;  /* 0x000000ff0500720c */ /* 0x000fda0003f05300 */
[----:B------:R-:W-:Y:S05]  /*0ee0*/  @!P0 BRA `(.L_x_11) ;  /* 0x0000000000088947 */ /* 0x000fea0003800000 */
[----:B------:R0:W5:Y:S01]  /*0ef0*/  LD.E R23, desc[UR36][R4.64] ;  /* 0x0000002404177980 */ /* 0x000162000c101900 */
[----:B------:R-:W-:Y:S05]  /*0f00*/  BRA `(.L_x_12) ;  /* 0x0000000000247947 */ /* 0x000fea0003800000 */
.L_x_11:
[----:B------:R-:W-:Y:S02]  /*0f10*/  ULDC.64 UR4, c[0x0][0x588] ;  /* 0x0001620000047ab9 */ /* 0x000fe40000000a00 */
[----:B------:R-:W-:-:S04]  /*0f20*/  ISETP.NE.U32.AND P0, PT, RZ, UR4, PT ;  /* 0x00000004ff007c0c */ /* 0x000fc8000bf05070 */
[----:B------:R-:W-:-:S13]  /*0f30*/  ISETP.NE.AND.EX P0, PT, RZ, UR5, PT, P0 ;  /* 0x00000005ff007c0c */ /* 0x000fda000bf05300 */
[----:B------:R-:W-:Y:S05]  /*0f40*/  @!P0 BRA `(.L_x_13) ;  /* 0x00000000000c8947 */ /* 0x000fea0003800000 */
[----:B------:R-:W0:Y:S02]  /*0f50*/  LDC.64 R4, c[0x0][0x588] ;  /* 0x00016200ff047b82 */ /* 0x000e240000000a00 */
[----:B0-----:R1:W5:Y:S01]  /*0f60*/  LDG.E R23, desc[UR36][R4.64] ;  /* 0x0000002404177981 */ /* 0x001362000c1e1900 */
[----:B------:R-:W-:Y:S05]  /*0f70*/  BRA `(.L_x_12) ;  /* 0x0000000000087947 */ /* 0x000fea0003800000 */
.L_x_13:
[----:B------:R-:W-:Y:S02]  /*0f80*/  ULDC UR4, c[0x0][0x580] ;  /* 0x0001600000047ab9 */ /* 0x000fe40000000800 */
[----:B------:R-:W-:-:S07]  /*0f90*/  IMAD.U32 R23, RZ, RZ, UR4 ;  /* 0x00000004ff177e24 */ /* 0x000fce000f8e00ff */
.L_x_12:
[----:B------:R-:W-:Y:S02]  /*0fa0*/  ULDC.64 UR4, c[0x0][0x5a0] ;  /* 0x0001680000047ab9 */ /* 0x000fe40000000a00 */
[----:B------:R-:W-:-:S04]  /*0fb0*/  ISETP.NE.U32.AND P0, PT, RZ, UR4, PT ;  /* 0x00000004ff007c0c */ /* 0x000fc8000bf05070 */
[----:B------:R-:W-:-:S13]  /*0fc0*/  ISETP.NE.AND.EX P0, PT, RZ, UR5, PT, P0 ;  /* 0x00000005ff007c0c */ /* 0x000fda000bf05300 */
[----:B------:R-:W-:Y:S05]  /*0fd0*/  @!P0 BRA `(.L_x_14) ;  /* 0x00000000001c8947 */ /* 0x000fea0003800000 */
[----:B01----:R-:W0:Y:S02]  /*0fe0*/  LDC.64 R4, c[0x0][0x5a0] ;  /* 0x00016800ff047b82 */ /* 0x003e240000000a00 */
[----:B0-----:R-:W2:Y:S02]  /*0ff0*/  LDG.E.64 R4, desc[UR36][R4.64] ;  /* 0x0000002404047981 */ /* 0x001ea4000c1e1b00 */
[----:B--2---:R-:W-:-:S04]  /*1000*/  ISETP.NE.U32.AND P0, PT, R4, RZ, PT ;  /* 0x000000ff0400720c */ /* 0x004fc80003f05070 */
[----:B------:R-:W-:-:S13]  /*1010*/  ISETP.NE.AND.EX P0, PT, R5, RZ, PT, P0 ;  /* 0x000000ff0500720c */ /* 0x000fda0003f05300 */
[----:B------:R-:W-:Y:S05]  /*1020*/  @!P0 BRA `(.L_x_14) ;  /* 0x0000000000088947 */ /* 0x000fea0003800000 */
[----:B------:R0:W5:Y:S01]  /*1030*/  LD.E R56, desc[UR36][R4.64] ;  /* 0x0000002404387980 */ /* 0x000162000c101900 */
[----:B------:R-:W-:Y:S05]  /*1040*/  BRA `(.L_x_15) ;  /* 0x0000000000247947 */ /* 0x000fea0003800000 */
.L_x_14:
[----:B------:R-:W-:Y:S02]  /*1050*/  ULDC.64 UR4, c[0x0][0x590] ;  /* 0x0001640000047ab9 */ /* 0x000fe40000000a00 */
[----:B------:R-:W-:-:S04]  /*1060*/  ISETP.NE.U32.AND P0, PT, RZ, UR4, PT ;  /* 0x00000004ff007c0c */ /* 0x000fc8000bf05070 */
[----:B------:R-:W-:-:S13]  /*1070*/  ISETP.NE.AND.EX P0, PT, RZ, UR5, PT, P0 ;  /* 0x00000005ff007c0c */ /* 0x000fda000bf05300 */
[----:B------:R-:W-:Y:S05]  /*1080*/  @!P0 BRA `(.L_x_16) ;  /* 0x00000000000c8947 */ /* 0x000fea0003800000 */
[----:B------:R-:W2:Y:S02]  /*1090*/  LDC.64 R56, c[0x0][0x590] ;  /* 0x00016400ff387b82 */ /* 0x000ea40000000a00 */
[----:B--2---:R2:W5:Y:S01]  /*10a0*/  LDG.E R56, desc[UR36][R56.64] ;  /* 0x0000002438387981 */ /* 0x004562000c1e1900 */
[----:B------:R-:W-:Y:S05]  /*10b0*/  BRA `(.L_x_15) ;  /* 0x0000000000087947 */ /* 0x000fea0003800000 */
.L_x_16:
[----:B------:R-:W-:Y:S02]  /*10c0*/  ULDC UR4, c[0x0][0x584] ;  /* 0x0001610000047ab9 */ /* 0x000fe40000000800 */
[----:B------:R-:W-:-:S07]  /*10d0*/  IMAD.U32 R56, RZ, RZ, UR4 ;  /* 0x00000004ff387e24 */ /* 0x000fce000f8e00ff */
.L_x_15:
[----:B------:R-:W-:-:S13]  /*10e0*/  LOP3.LUT P0, RZ, R0, 0xff, RZ, 0xc0, !PT ;  /* 0x000000ff00ff7812 */ /* 0x000fda000780c0ff */
[----:B------:R-:W-:Y:S05]  /*10f0*/  @!P0 EXIT ;  /* 0x000000000000894d */ /* 0x000fea0003800000 */
[----:B------:R-:W-:Y:S01]  /*1100*/  ULDC UR4, c[0x0][0x28c] ;  /* 0x0000a30000047ab9 */ /* 0x000fe20000000800 */
[----:B------:R-:W-:Y:S01]  /*1110*/  UMOV UR38, URZ ;  /* 0x0000003f00267c82 */ /* 0x000fe20008000000 */
[----:B------:R-:W-:Y:S01]  /*1120*/  UIADD3 UR4, UR4, 0x3f, URZ ;  /* 0x0000003f04047890 */ /* 0x000fe2000fffe03f */
[----:B------:R-:W-:-:S03]  /*1130*/  UMOV UR39, URZ ;  /* 0x0000003f00277c82 */ /* 0x000fc60008000000 */
[----:B------:R-:W-:-:S04]  /*1140*/  USHF.R.S32.HI UR5, URZ, 0x1f, UR4 ;  /* 0x0000001f3f057899 */ /* 0x000fc80008011404 */
[----:B------:R-:W-:-:S04]  /*1150*/  ULEA.HI UR5, UR5, UR4, URZ, 0x6 ;  /* 0x0000000405057291 */ /* 0x000fc8000f8f303f */
[----:B------:R-:W-:-:S12]  /*1160*/  USHF.R.S32.HI UR40, URZ, 0x6, UR5 ;  /* 0x000000063f287899 */ /* 0x000fd80008011405 */
.L_x_102:
[----:B------:R-:W-:Y:S01]  /*1170*/  LOP3.LUT R0, R18, 0x80, RZ, 0xc0, !PT ;  /* 0x0000008012007812 */ /* 0x000fe200078ec0ff */
[----:B---3--:R-:W3:Y:S01]  /*1180*/  S2UR UR7, SR_CgaCtaId ;  /* 0x00000000000779c3 */ /* 0x008ee20000008800 */
[----:B------:R-:W-:Y:S02]  /*1190*/  UMOV UR6, 0x400 ;  /* 0x0000040000067882 */ /* 0x000fe40000000000 */
[----:B------:R-:W-:-:S06]  /*11a0*/  SHF.R.U32.HI R0, RZ, 0x7, R0 ;  /* 0x00000007ff007819 */ /* 0x000fcc0000011600 */
[----:B----4-:R-:W4:Y:S01]  /*11b0*/  SHFL.IDX PT, R0, R0, RZ, 0x1f ;  /* 0x00001fff00007589 */ /* 0x010f2200000e0000 */
[----:B---3--:R-:W-:Y:S01]  /*11c0*/  ULEA UR6, UR7, UR6, 0x18 ;  /* 0x0000000607067291 */ /* 0x008fe2000f8ec03f */
[----:B----4-:R-:W-:-:S13]  /*11d0*/  R2UR UR4, R0 ;  /* 0x00000000000472ca */ /* 0x010fda00000e0000 */
[----:B------:R-:W-:-:S04]  /*11e0*/  ULEA.HI UR5, UR4, UR4, URZ, 0x1 ;  /* 0x0000000404057291 */ /* 0x000fc8000f8f083f */
[----:B------:R-:W-:-:S04]  /*11f0*/  ULOP3.LUT UR5, UR5, 0xffffe, URZ, 0xc0, !UPT ;  /* 0x000ffffe05057892 */ /* 0x000fc8000f8ec03f */
[----:B------:R-:W-:-:S03]  /*1200*/  UIADD3 UR5, UR4, -UR5, URZ ;  /* 0x8000000504057290 */ /* 0x000fc6000fffe03f */
[----:B------:R-:W-:Y:S01]  /*1210*/  ULDC UR4, c[0x0][0x28c] ;  /* 0x0000a30000047ab9 */ /* 0x000fe20000000800 */
[----:B------:R-:W-:Y:S01]  /*1220*/  ULEA UR5, UR5, UR6, 0xc ;  /* 0x0000000605057291 */ /* 0x000fe2000f8e603f */
[----:B------:R-:W-:-:S03]  /*1230*/  ISETP.LT.AND P0, PT, RZ, UR4, PT ;  /* 0x00000004ff007c0c */ /* 0x000fc6000bf01270 */
[----:B------:R-:W-:-:S04]  /*1240*/  UIADD3 UR5, UR5, 0x100, URZ ;  /* 0x0000010005057890 */ /* 0x000fc8000fffe03f */
[----:B------:R-:W-:-:S04]  /*1250*/  USHF.R.U32.HI UR5, URZ, 0x4, UR5 ;  /* 0x000000043f057899 */ /* 0x000fc80008011605 */
[----:B------:R-:W-:Y:S02]  /*1260*/  ULOP3.LUT UR41, UR5, 0x3fff, URZ, 0xc0, !UPT ;  /* 0x00003fff05297892 */ /* 0x000fe4000f8ec03f */
[----:B0-----:R-:W-:Y:S10]  /*1270*/  @P0 BRA `(.L_x_17) ;  /* 0x0000000000400947 */ /* 0x001ff40003800000 */
[----:B------:R-:W-:Y:S01]  /*1280*/  MOV R0, 0x0 ;  /* 0x0000000000007802 */ /* 0x000fe20000000f00 */
[----:B------:R-:W-:Y:S01]  /*1290*/  ULDC.64 UR4, c[0x4][0x68] ;  /* 0x01001a0000047ab9 */ /* 0x000fe20000000a00 */
[----:B------:R-:W-:Y:S01]  /*12a0*/  ULDC.64 UR6, c[0x4][0x8] ;  /* 0x0100020000067ab9 */ /* 0x000fe20000000a00 */
[----:B01----:R-:W-:Y:S01]  /*12b0*/  IMAD.U32 R4, RZ, RZ, UR4 ;  /* 0x00000004ff047e24 */ /* 0x003fe2000f8e00ff */
[----:B------:R0:W1:Y:S01]  /*12c0*/  LDC.64 R14, c[0x4][R0] ;  /* 0x01000000000e7b82 */ /* 0x0000620000000a00 */
[----:B------:R-:W-:Y:S01]  /*12d0*/  IMAD.U32 R5, RZ, RZ, UR5 ;  /* 0x00000005ff057e24 */ /* 0x000fe2000f8e00ff */
[----:B------:R-:W-:Y:S01]  /*12e0*/  ULDC.64 UR4, c[0x4][0x70] ;  /* 0x01001c0000047ab9 */ /* 0x000fe20000000a00 */
[----:B------:R-:W-:Y:S02]  /*12f0*/  IMAD.U32 R10, RZ, RZ, UR6 ;  /* 0x00000006ff0a7e24 */ /* 0x000fe4000f8e00ff */
[----:B------:R-:W-:Y:S02]  /*1300*/  IMAD.U32 R6, RZ, RZ, UR4 ;  /* 0x00000004ff067e24 */ /* 0x000fe4000f8e00ff */
[----:B------:R-:W-:-:S02]  /*1310*/  IMAD.U32 R7, RZ, RZ, UR5 ;  /* 0x00000005ff077e24 */ /* 0x000fc4000f8e00ff */
[----:B------:R-:W-:Y:S02]  /*1320*/  IMAD.U32 R11, RZ, RZ, UR7 ;  /* 0x00000007ff0b7e24 */ /* 0x000fe4000f8e00ff */
[----:B------:R-:W-:Y:S02]  /*1330*/  IMAD.MOV.U32 R8, RZ, RZ, 0x1e1 ;  /* 0x000001e1ff087424 */ /* 0x000fe400078e00ff */
[----:B------:R-:W-:Y:S02]  /*1340*/  IMAD.MOV.U32 R12, RZ, RZ, 0x1 ;  /* 0x00000001ff0c7424 */ /* 0x000fe400078e00ff */
[----:B0-----:R-:W-:-:S07]  /*1350*/  IMAD.MOV.U32 R13, RZ, RZ, RZ ;  /* 0x000000ffff0d7224 */ /* 0x001fce00078e00ff */
[----:B------:R-:W-:-:S07]  /*1360*/  LEPC R20, `(.L_x_17) ;  /* 0x000000001014794e */ /* 0x000fce0000000000 */
[----:B-12--5:R-:W-:Y:S05]  /*1370*/  CALL.ABS.NOINC R14 ;  /* 0x000000000e007343 */ /* 0x026fea0003c00000 */
.L_x_17:
[----:B------:R-:W-:-:S04]  /*1380*/  LOP3.LUT R0, R19, 0x1, RZ, 0xfc, !PT ;  /* 0x0000000113007812 */ /* 0x000fc800078efcff */
[----:B------:R-:W-:-:S13]  /*1390*/  ISETP.NE.AND P0, PT, R0, 0x3, PT ;  /* 0x000000030000780c */ /* 0x000fda0003f05270 */
[----:B------:R-:W-:Y:S05]  /*13a0*/  @!P0 BRA `(.L_x_18) ;  /* 0x0000000000048947 */ /* 0x000fea0003800000 */
[----:B------:R-:W-:Y:S01]  /*13b0*/  BPT.TRAP 0x1 ;  /* 0x000000040000795c */ /* 0x000fe20000300000 */
.L_x_18:
[----:B------:R-:W3:Y:S01]  /*13c0*/  S2UR UR5, SR_CgaCtaId ;  /* 0x00000000000579c3 */ /* 0x000ee20000008800 */
[----:B------:R-:W-:Y:S01]  /*13d0*/  UMOV UR4, 0x400 ;  /* 0x0000040000047882 */ /* 0x000fe20000000000 */
[----:B------:R-:W-:Y:S02]  /*13e0*/  IMAD.U32 R0, RZ, RZ, UR38 ;  /* 0x00000026ff007e24 */ /* 0x000fe4000f8e00ff */
[----:B------:R-:W-:-:S03]  /*13f0*/  IMAD.U32 R3, RZ, RZ, UR39 ;  /* 0x00000027ff037e24 */ /* 0x000fc6000f8e00ff */
[----:B------:R-:W-:Y:S01]  /*1400*/  SHF.L.U32 R0, R0, 0x1f, RZ ;  /* 0x0000001f00007819 */ /* 0x000fe200000006ff */
[----:B---3--:R-:W-:-:S06]  /*1410*/  ULEA UR4, UR5, UR4, 0x18 ;  /* 0x0000000405047291 */ /* 0x008fcc000f8ec03f */
[----:B------:R-:W-:-:S04]  /*1420*/  IMAD.U32 R6, RZ, RZ, UR4 ;  /* 0x00000004ff067e24 */ /* 0x000fc8000f8e00ff */
[----:B------:R-:W-:-:S04]  /*1430*/  IMAD R3, R3, 0x8, R6 ;  /* 0x0000000803037824 */ /* 0x000fc800078e0206 */
[----:B------:R3:W4:Y:S01]  /*1440*/  SYNCS.PHASECHK.TRANS64.TRYWAIT P1, [R3+URZ], R0 ;  /* 0x00000000030075a7 */ /* 0x000722000802017f */
[----:B------:R-:W-:Y:S05]  /*1450*/  @!P0 BRA `(.L_x_19) ;  /* 0x0000000000048947 */ /* 0x000fea0003800000 */
[----:B------:R-:W-:Y:S01]  /*1460*/  BPT.TRAP 0x1 ;  /* 0x000000040000795c */ /* 0x000fe20000300000 */
.L_x_19:
[----:B----4-:R-:W-:Y:S05]  /*1470*/  @P1 BRA `(.L_x_20) ;  /* 0x0000000000081947 */ /* 0x010fea0003800000 */
[----:B------:R-:W4:Y:S02]  /*1480*/  SYNCS.PHASECHK.TRANS64.TRYWAIT P1, [R3+URZ], R0 ;  /* 0x00000000030075a7 */ /* 0x000f24000802017f */
[----:B----4-:R-:W-:Y:S05]  /*1490*/  @!P1 BRA `(.L_x_21) ;  /* 0x0000004000789947 */ /* 0x010fea0003800000 */
.L_x_20:
[----:B------:R-:W-:-:S04]  /*14a0*/  UISETP.LT.AND UP0, UPT, UR40, 0x1, UPT ;  /* 0x000000012800788c */ /* 0x000fc8000bf01270 */
[----:B------:R-:W-:-:S06]  /*14b0*/  USEL UR4, UR40, 0x1, UP0 ;  /* 0x0000000128047887 */ /* 0x000fcc0008000000 */
[----:B---34-:R-:W-:Y:S01]  /*14c0*/  IMAD.U32 R0, RZ, RZ, UR4 ;  /* 0x00000004ff007e24 */ /* 0x018fe2000f8e00ff */
[----:B------:R-:W-:Y:S05]  /*14d0*/  WARPSYNC.ALL ;  /* 0x0000000000007948 */ /* 0x000fea0003800000 */
[----:B------:R-:W-:-:S04]  /*14e0*/  IADD3 R0, -R0, UR40, RZ ;  /* 0x0000002800007c10 */ /* 0x000fc8000fffe1ff */
[----:B------:R-:W-:Y:S02]  /*14f0*/  ISETP.GE.AND P1, PT, R0, 0x1, PT ;  /* 0x000000010000780c */ /* 0x000fe40003f26270 */
[----:B------:R-:W-:Y:S01]  /*1500*/  R2UR UR4, R6 ;  /* 0x00000000060472ca */ /* 0x000fe200000e0000 */
[----:B------:R-:W-:Y:S01]  /*1510*/  ULOP3.LUT UR41, UR41, 0x10000, URZ, 0xfc, !UPT ;  /* 0x0001000029297892 */ /* 0x000fe2000f8efc3f */
[----:B------:R-:W-:Y:S01]  /*1520*/  WARPGROUP.ARRIVE ;  /* 0x00000000000079c5 */ /* 0x000fe20000000000 */
[----:B------:R-:W-:Y:S01]  /*1530*/  UMOV UR5, 0x80000020 ;  /* 0x8000002000057882 */ /* 0x000fe20000000000 */
[----:B------:R-:W-:-:S09]  /*1540*/  UMOV UR7, 0x80000020 ;  /* 0x8000002000077882 */ /* 0x000fd20000000000 */
[----:B------:R-:W-:-:S04]  /*1550*/  UIADD3 UR4, UR4, 0x8100, URZ ;  /* 0x0000810004047890 */ /* 0x000fc8000fffe03f */
[----:B------:R-:W-:-:S04]  /*1560*/  USHF.R.U32.HI UR4, URZ, 0x4, UR4 ;  /* 0x000000043f047899 */ /* 0x000fc80008011604 */
[----:B------:R-:W-:-:S04]  /*1570*/  ULOP3.LUT UR4, UR4, 0x3fff, URZ, 0xc0, !UPT ;  /* 0x00003fff04047892 */ /* 0x000fc8000f8ec03f */
[----:B------:R-:W-:Y:S02]  /*1580*/  ULOP3.LUT UR9, UR4, 0x10000, URZ, 0xfc, !UPT ;  /* 0x0001000004097892 */ /* 0x000fe4000f8efc3f */
[----:B------:R-:W-:Y:S02]  /*1590*/  ULEA UR4, UR39, UR41, 0x9 ;  /* 0x0000002927047291 */ /* 0x000fe4000f8e483f */
[----:B------:R-:W-:-:S09]  /*15a0*/  ULEA UR6, UR39, UR9, 0x8 ;  /* 0x0000000927067291 */ /* 0x000fd2000f8e403f */
[----:B------:R-:W-:Y:S01]  /*15b0*/  IGMMA.64x64x32.S8.S8 R24, gdesc[UR4], RZ, !UPT, gsb0 ;  /* 0x01e00000041879f1 */ /* 0x000fe2000c0410ff */
[----:B------:R-:W-:Y:S02]  /*15c0*/  UIADD3 UR4, UR4, 0x2, URZ ;  /* 0x0000000204047890 */ /* 0x000fe4000fffe03f */
[----:B------:R-:W-:Y:S01]  /*15d0*/  UIADD3 UR6, UR6, 0x2, URZ ;  /* 0x0000000206067890 */ /* 0x000fe2000fffe03f */
[----:B------:R-:W-:Y:S01]  /*15e0*/  UMOV UR5, 0x80000020 ;  /* 0x8000002000057882 */ /* 0x000fe20000000000 */
[----:B------:R-:W-:Y:S01]  /*15f0*/  UMOV UR7, 0x80000020 ;  /* 0x8000002000077882 */ /* 0x000fe20000000000 */
[----:B------:R-:W-:Y:S02]  /*1600*/  WARPGROUP.DEPBAR.LE gsb0, 0x0 ;  /* 0x00008000000079c5 */ /* 0x000fe40000010000 */
[----:B------:R-:W-:-:S06]  /*1610*/  WARPGROUP.ARRIVE ;  /* 0x00000000000079c5 */ /* 0x000fcc0000000000 */
[----:B------:R-:W-:Y:S03]  /*1620*/  IGMMA.64x64x32.S8.S8 R24, gdesc[UR4], R24, gsb0 ;  /* 0x01e00000041879f1 */ /* 0x000fe60008041018 */
[----:B------:R-:W-:Y:S02]  /*1630*/  WARPGROUP.DEPBAR.LE gsb0, 0x0 ;  /* 0x00008000000079c5 */ /* 0x000fe40000010000 */
[----:B------:R-:W-:Y:S05]  /*1640*/  @!P1 BRA `(.L_x_22) ;  /* 0x0000000000e49947 */ /* 0x000fea0003800000 */
[----:B------:R-:W-:Y:S02]  /*1650*/  UIADD3 UR4, UR39, 0x1, URZ ;  /* 0x0000000127047890 */ /* 0x000fe4000fffe03f */
[----:B------:R-:W-:Y:S02]  /*1660*/  IMAD.U32 R3, RZ, RZ, UR39 ;  /* 0x00000027ff037e24 */ /* 0x000fe4000f8e00ff */
[----:B------:R-:W-:-:S04]  /*1670*/  UISETP.NE.AND UP0, UPT, UR4, 0x4, UPT ;  /* 0x000000040400788c */ /* 0x000fc8000bf05270 */
[----:B------:R-:W-:Y:S02]  /*1680*/  USEL UR5, URZ, 0x1, UP0 ;  /* 0x000000013f057887 */ /* 0x000fe40008000000 */
[----:B------:R-:W-:Y:S02]  /*1690*/  USEL UR8, UR4, URZ, UP0 ;  /* 0x0000003f04087287 */ /* 0x000fe40008000000 */
[----:B------:R-:W-:-:S06]  /*16a0*/  ULOP3.LUT UR5, UR38, UR5, URZ, 0x3c, !UPT ;  /* 0x0000000526057292 */ /* 0x000fcc000f8e3c3f */
[----:B------:R-:W-:-:S07]  /*16b0*/  IMAD.U32 R7, RZ, RZ, UR5 ;  /* 0x00000005ff077e24 */ /* 0x000fce000f8e00ff */
.L_x_29:
[----:B------:R-:W-:Y:S05]  /*16c0*/  @!P0 BRA `(.L_x_23) ;  /* 0x0000000000048947 */ /* 0x000fea0003800000 */
[----:B------:R-:W-:Y:S01]  /*16d0*/  BPT.TRAP 0x1 ;  /* 0x000000040000795c */ /* 0x000fe20000300000 */
.L_x_23:
[----:B------:R-:W3:Y:S01]  /*16e0*/  S2UR UR5, SR_CgaCtaId ;  /* 0x00000000000579c3 */ /* 0x000ee20000008800 */
[----:B------:R-:W-:Y:S01]  /*16f0*/  UMOV UR4, 0x400 ;  /* 0x0000040000047882 */ /* 0x000fe20000000000 */
[----:B01----:R-:W-:Y:S01]  /*1700*/  IMAD.U32 R5, RZ, RZ, UR8 ;  /* 0x00000008ff057e24 */ /* 0x003fe2000f8e00ff */
[----:B------:R-:W-:Y:S01]  /*1710*/  SHF.L.U32 R4, R7, 0x1f, RZ ;  /* 0x0000001f07047819 */ /* 0x000fe200000006ff */
[----:B---3--:R-:W-:-:S06]  /*1720*/  ULEA UR4, UR5, UR4, 0x18 ;  /* 0x0000000405047291 */ /* 0x008fcc000f8ec03f */
[----:B------:R-:W-:-:S04]  /*1730*/  IMAD.U32 R6, RZ, RZ, UR4 ;  /* 0x00000004ff067e24 */ /* 0x000fc8000f8e00ff */
[----:B------:R-:W-:-:S04]  /*1740*/  IMAD R5, R5, 0x8, R6 ;  /* 0x0000000805057824 */ /* 0x000fc800078e0206 */
[----:B------:R0:W1:Y:S01]  /*1750*/  SYNCS.PHASECHK.TRANS64.TRYWAIT P1, [R5+URZ], R4 ;  /* 0x00000004050075a7 */ /* 0x000062000802017f */
[----:B------:R-:W-:Y:S05]  /*1760*/  @!P0 BRA `(.L_x_24) ;  /* 0x0000000000048947 */ /* 0x000fea0003800000 */
[----:B------:R-:W-:Y:S01]  /*1770*/  BPT.TRAP 0x1 ;  /* 0x000000040000795c */ /* 0x000fe20000300000 */
.L_x_24:
[----:B-1----:R-:W-:Y:S05]  /*1780*/  @P1 BRA `(.L_x_25) ;  /* 0x0000000000081947 */ /* 0x002fea0003800000 */
[----:B------:R-:W1:Y:S02]  /*1790*/  SYNCS.PHASECHK.TRANS64.TRYWAIT P1, [R5+URZ], R4 ;  /* 0x00000004050075a7 */ /* 0x000e64000802017f */
[----:B-1----:R-:W-:Y:S05]  /*17a0*/  @!P1 BRA `(.L_x_26) ;  /* 0x0000003c00c89947 */ /* 0x002fea0003800000 */
.L_x_25:
[----:B------:R-:W-:Y:S01]  /*17b0*/  ULEA UR4, UR8, UR41, 0x9 ;  /* 0x0000002908047291 */ /* 0x000fe2000f8e483f */
[----:B------:R-:W-:Y:S01]  /*17c0*/  WARPGROUP.ARRIVE ;  /* 0x00000000000079c5 */ /* 0x000fe20000000000 */
[----:B------:R-:W-:Y:S01]  /*17d0*/  ULEA UR6, UR8, UR9, 0x8 ;  /* 0x0000000908067291 */ /* 0x000fe2000f8e403f */
[----:B------:R-:W-:Y:S01]  /*17e0*/  UMOV UR5, 0x80000020 ;  /* 0x8000002000057882 */ /* 0x000fe20000000000 */
[----:B------:R-:W-:-:S07]  /*17f0*/  UMOV UR7, 0x80000020 ;  /* 0x8000002000077882 */ /* 0x000fce0000000000 */
[----:B------:R-:W-:Y:S01]  /*1800*/  IGMMA.64x64x32.S8.S8 R24, gdesc[UR4], R24, gsb0 ;  /* 0x01e00000041879f1 */ /* 0x000fe20008041018 */
        /* <DEDUP_REMOVED lines=9> */
[----:B------:R-:W-:Y:S01]  /*18a0*/  BPT.TRAP 0x1 ;  /* 0x000000040000795c */ /* 0x000fe20000300000 */
.L_x_27:
[----:B------:R-:W-:-:S13]  /*18b0*/  ISETP.NE.AND P1, PT, R58, RZ, PT ;  /* 0x000000ff3a00720c */ /* 0x000fda0003f25270 */
[----:B01----:R-:W-:-:S04]  /*18c0*/  @P1 IMAD R4, R3, 0x8, R6 ;  /* 0x0000000803041824 */ /* 0x003fc800078e0206 */
[----:B------:R-:W-:-:S05]  /*18d0*/  @P1 VIADD R5, R4, 0x20 ;  /* 0x0000002004051836 */ /* 0x000fca0000000000 */
[----:B------:R-:W-:-:S04]  /*18e0*/  @P1 PRMT R5, R22, 0x654, R5 ;  /* 0x0000065416051816 */ /* 0x000fc80000000005 */
[----:B------:R0:W-:Y:S01]  /*18f0*/  @P1 SYNCS.ARRIVE.TRANS64.RED.A1T0 RZ, [R5+URZ], RZ ;  /* 0x000000ff05ff19a7 */ /* 0x0001e2000810043f */
[----:B------:R-:W-:-:S13]  /*1900*/  ISETP.GT.U32.AND P1, PT, R19, 0x1, PT ;  /* 0x000000011300780c */ /* 0x000fda0003f24070 */
[----:B0-----:R-:W-:Y:S05]  /*1910*/  @P1 BRA `(.L_x_28) ;  /* 0x0000000000041947 */ /* 0x001fea0003800000 */
[----:B------:R-:W-:Y:S01]  /*1920*/  BPT.TRAP 0x1 ;  /* 0x000000040000795c */ /* 0x000fe20000300000 */
.L_x_28:
[----:B------:R-:W-:Y:S01]  /*1930*/  UIADD3 UR8, UR8, 0x1, URZ ;  /* 0x0000000108087890 */ /* 0x000fe2000fffe03f */
[C---:B------:R-:W-:Y:S01]  /*1940*/  ISETP.GT.AND P2, PT, R0.reuse, 0x1, PT ;  /* 0x000000010000780c */ /* 0x040fe20003f44270 */
[----:B------:R-:W-:Y:S02]  /*1950*/  VIADD R3, R3, 0x1 ;  /* 0x0000000103037836 */ /* 0x000fe40000000000 */
[----:B------:R-:W-:Y:S01]  /*1960*/  UISETP.NE.AND UP0, UPT, UR8, 0x4, UPT ;  /* 0x000000040800788c */ /* 0x000fe2000bf05270 */
[----:B------:R-:W-:Y:S02]  /*1970*/  VIADD R0, R0, 0xffffffff ;  /* 0xffffffff00007836 */ /* 0x000fe40000000000 */
[C---:B------:R-:W-:Y:S01]  /*1980*/  ISETP.NE.AND P1, PT, R3.reuse, 0x4, PT ;  /* 0x000000040300780c */ /* 0x040fe20003f25270 */
[----:B------:R-:W-:Y:S02]  /*1990*/  USEL UR4, URZ, 0x1, UP0 ;  /* 0x000000013f047887 */ /* 0x000fe40008000000 */
[----:B------:R-:W-:Y:S01]  /*19a0*/  USEL UR8, UR8, URZ, UP0 ;  /* 0x0000003f08087287 */ /* 0x000fe20008000000 */
[----:B------:R-:W-:-:S03]  /*19b0*/  SEL R3, R3, RZ, P1 ;  /* 0x000000ff03037207 */ /* 0x000fc60000800000 */
[----:B------:R-:W-:Y:S01]  /*19c0*/  LOP3.LUT R7, R7, UR4, RZ, 0x3c, !PT ;  /* 0x0000000407077c12 */ /* 0x000fe2000f8e3cff */
[----:B------:R-:W-:Y:S07]  /*19d0*/  @P2 BRA `(.L_x_29) ;  /* 0xfffffffc00382947 */ /* 0x000fee000383ffff */
.L_x_22:
[----:B------:R-:W3:Y:S02]  /*19e0*/  LDC R0, c[0x0][0x28c] ;  /* 0x0000a300ff007b82 */ /* 0x000ee40000000800 */
[----:B---3--:R-:W-:-:S13]  /*19f0*/  ISETP.GE.AND P1, PT, R0, 0x1, PT ;  /* 0x000000010000780c */ /* 0x008fda0003f26270 */
[----:B------:R-:W-:Y:S05]  /*1a00*/  @!P1 BRA `(.L_x_30) ;  /* 0x0000000000409947 */ /* 0x000fea0003800000 */
[----:B------:R-:W-:Y:S05]  /*1a10*/  @!P0 BRA `(.L_x_31) ;  /* 0x0000000000048947 */ /* 0x000fea0003800000 */
[----:B------:R-:W-:Y:S01]  /*1a20*/  BPT.TRAP 0x1 ;  /* 0x000000040000795c */ /* 0x000fe20000300000 */
.L_x_31:
[----:B------:R-:W-:Y:S01]  /*1a30*/  ISETP.NE.AND P0, PT, R58, RZ, PT ;  /* 0x000000ff3a00720c */ /* 0x000fe20003f05270 */
[----:B------:R-:W-:-:S12]  /*1a40*/  UISETP.LT.AND UP1, UPT, UR40, 0x1, UPT ;  /* 0x000000012800788c */ /* 0x000fd8000bf21270 */
[----:B------:R-:W-:-:S05]  /*1a50*/  VOTEU.ANY UP0, P0 ;  /* 0x00000000003f7886 */ /* 0x000fca0000000100 */
[----:B------:R-:W-:-:S04]  /*1a60*/  @UP0 USEL UR4, UR40, 0x1, UP1 ;  /* 0x0000000128040887 */ /* 0x000fc80008800000 */
[----:B------:R-:W-:-:S06]  /*1a70*/  @UP0 UIADD3 UR4, UR39, UR40, -UR4 ;  /* 0x0000002827040290 */ /* 0x000fcc000fffe804 */
[----:B------:R-:W-:-:S04]  /*1a80*/  IMAD.U32 R0, RZ, RZ, UR4 ;  /* 0x00000004ff007e24 */ /* 0x000fc8000f8e00ff */
[----:B------:R-:W-:-:S05]  /*1a90*/  @P0 IMAD.SHL.U32 R0, R0, 0x8, RZ ;  /* 0x0000000800000824 */ /* 0x000fca00078e00ff */
[----:B------:R-:W-:-:S04]  /*1aa0*/  @P0 LOP3.LUT R0, R0, 0x18, RZ, 0xc0, !PT ;  /* 0x0000001800000812 */ /* 0x000fc800078ec0ff */
[----:B------:R-:W-:-:S04]  /*1ab0*/  @P0 IADD3 R3, R6, 0x20, R0 ;  /* 0x0000002006030810 */ /* 0x000fc80007ffe000 */
[----:B------:R-:W-:-:S04]  /*1ac0*/  @P0 PRMT R3, R22, 0x654, R3 ;  /* 0x0000065416030816 */ /* 0x000fc80000000003 */
[----:B------:R3:W-:Y:S01]  /*1ad0*/  @P0 SYNCS.ARRIVE.TRANS64.RED.A1T0 RZ, [R3+URZ], RZ ;  /* 0x000000ff03ff09a7 */ /* 0x0007e2000810043f */
[----:B------:R-:W-:-:S13]  /*1ae0*/  ISETP.GT.U32.AND P0, PT, R19, 0x1, PT ;  /* 0x000000011300780c */ /* 0x000fda0003f04070 */
[----:B---3--:R-:W-:Y:S05]  /*1af0*/  @P0 BRA `(.L_x_30) ;  /* 0x0000000000040947 */ /* 0x008fea0003800000 */
[----:B------:R-:W-:Y:S01]  /*1b00*/  BPT.TRAP 0x1 ;  /* 0x000000040000795c */ /* 0x000fe20000300000 */
.L_x_30:
[----:B------:R-:W3:Y:S01]  /*1b10*/  LDC R8, c[0x0][0x288] ;  /* 0x0000a200ff087b82 */ /* 0x000ee20000000800 */
[--C-:B------:R-:W-:Y:S01]  /*1b20*/  SHF.R.U32.HI R0, RZ, 0x2, R18.reuse ;  /* 0x00000002ff007819 */ /* 0x100fe20000011612 */
[----:B------:R-:W-:Y:S01]  /*1b30*/  UIADD3 UR39, UR40, UR39, URZ ;  /* 0x0000002728277290 */ /* 0x000fe2000fffe03f */
[----:B01----:R-:W-:Y:S01]  /*1b40*/  SHF.R.U32.HI R5, RZ, 0x7, R18 ;  /* 0x00000007ff057819 */ /* 0x003fe20000011612 */
[----:B------:R-:W-:Y:S01]  /*1b50*/  IMAD.SHL.U32 R7, R60, 0x40, RZ ;  /* 0x000000403c077824 */ /* 0x000fe200078e00ff */
[----:B------:R-:W-:Y:S01]  /*1b60*/  LOP3.LUT R3, R0, 0x7, RZ, 0xc0, !PT ;  /* 0x0000000700037812 */ /* 0x000fe200078ec0ff */
[----:B------:R-:W-:Y:S01]  /*1b70*/  USHF.R.U32.HI UR4, URZ, 0x2, UR39 ;  /* 0x000000023f047899 */ /* 0x000fe20008011627 */
[----:B------:R-:W-:Y:S01]  /*1b80*/  LOP3.LUT R4, R18, 0x60, RZ, 0xc0, !PT ;  /* 0x0000006012047812 */ /* 0x000fe200078ec0ff */
[----:B------:R-:W-:Y:S01]  /*1b90*/  IMAD.SHL.U32 R11, R59, 0x80, RZ ;  /* 0x000000803b0b7824 */ /* 0x000fe200078e00ff */
[----:B------:R-:W-:Y:S01]  /*1ba0*/  LOP3.LUT R0, R5, 0x1, RZ, 0xc0, !PT ;  /* 0x0000000105007812 */ /* 0x000fe200078ec0ff */
[----:B------:R-:W-:Y:S01]  /*1bb0*/  ULOP3.LUT UR4, UR4, 0x1, URZ, 0xc0, !UPT ;  /* 0x0000000104047892 */ /* 0x000fe2000f8ec03f */
[----:B------:R-:W-:Y:S01]  /*1bc0*/  SHF.R.U32.HI R6, RZ, 0x1, R4 ;  /* 0x00000001ff067819 */ /* 0x000fe20000011604 */
[----:B------:R-:W-:Y:S01]  /*1bd0*/  ULDC UR8, c[0x0][0x284] ;  /* 0x0000a10000087ab9 */ /* 0x000fe20000000800 */
[----:B------:R-:W-:Y:S01]  /*1be0*/  UISETP.GT.U32.AND UP1, UPT, UR39, 0x3, UPT ;  /* 0x000000032700788c */ /* 0x000fe2000bf24070 */
[----:B------:R-:W-:Y:S01]  /*1bf0*/  IMAD.SHL.U32 R4, R0, 0x40, RZ ;  /* 0x0000004000047824 */ /* 0x000fe200078e00ff */
[----:B------:R-:W-:Y:S01]  /*1c00*/  IADD3 R5, RZ, -R6, -R3 ;  /* 0x80000006ff057210 */ /* 0x000fe20007ffe803 */
[----:B------:R-:W-:Y:S01]  /*1c10*/  UISETP.NE.U32.AND UP0, UPT, UR4, 0x1, UPT ;  /* 0x000000010400788c */ /* 0x000fe2000bf05070 */
[----:B------:R-:W-:Y:S01]  /*1c20*/  SHF.R.S32.HI R14, RZ, 0x1f, R61 ;  /* 0x0000001fff0e7819 */ /* 0x000fe2000001143d */
[----:B------:R-:W-:Y:S01]  /*1c30*/  ULDC.64 UR6, c[0x0][0x5d0] ;  /* 0x0001740000067ab9 */ /* 0x000fe20000000a00 */
[----:B------:R-:W-:Y:S01]  /*1c40*/  LOP3.LUT R3, R4, 0x40, R3, 0xe2, !PT ;  /* 0x0000004004037812 */ /* 0x000fe200078ee203 */
[----:B------:R-:W-:Y:S01]  /*1c50*/  UISETP.LT.U32.AND UP1, UPT, UR40, 0x4, UP1 ;  /* 0x000000042800788c */ /* 0x000fe20008f21070 */
[----:B------:R-:W-:Y:S01]  /*1c60*/  LOP3.LUT R4, R18, 0x3, RZ, 0xc0, !PT ;  /* 0x0000000312047812 */ /* 0x000fe200078ec0ff */
[----:B------:R-:W-:Y:S01]  /*1c70*/  UISETP.GT.U32.AND UP0, UPT, UR40, 0x3, !UP0 ;  /* 0x000000032800788c */ /* 0x000fe2000c704070 */
[----:B------:R-:W-:Y:S01]  /*1c80*/  IMAD R0, R0, -0x40, R5 ;  /* 0xffffffc000007824 */ /* 0x000fe200078e0205 */
[----:B---3--:R-:W-:Y:S01]  /*1c90*/  ISETP.GE.AND P0, PT, R7, R8, PT ;  /* 0x000000080700720c */ /* 0x008fe20003f06270 */
[----:B------:R-:W-:Y:S01]  /*1ca0*/  USEL UR5, URZ, 0x1, !UP1 ;  /* 0x000000013f057887 */ /* 0x000fe2000c800000 */
[----:B------:R-:W-:Y:S01]  /*1cb0*/  IMAD R10, R4, -0x2, R8 ;  /* 0xfffffffe040a7824 */ /* 0x000fe200078e0208 */
[----:B------:R-:W-:Y:S01]  /*1cc0*/  USEL UR4, URZ, 0x1, !UP0 ;  /* 0x000000013f047887 */ /* 0x000fe2000c000000 */
[----:B------:R-:W-:Y:S01]  /*1cd0*/  IMAD.SHL.U32 R8, R18, 0x2, RZ ;  /* 0x0000000212087824 */ /* 0x000fe200078e00ff */
[----:B------:R-:W-:Y:S01]  /*1ce0*/  ISETP.GE.OR P0, PT, R11, UR8, P0 ;  /* 0x000000080b007c0c */ /* 0x000fe20008706670 */
[----:B------:R-:W-:Y:S01]  /*1cf0*/  IMAD R4, R14, UR6, RZ ;  /* 0x000000060e047c24 */ /* 0x000fe2000f8e02ff */
[----:B------:R-:W-:Y:S01]  /*1d00*/  ULOP3.LUT UR39, UR39, 0x3, URZ, 0xc0, !UPT ;  /* 0x0000000327277892 */ /* 0x000fe2000f8ec03f */
[----:B------:R-:W-:Y:S01]  /*1d10*/  IMAD.WIDE R12, R59, 0x80, RZ ;  /* 0x000000803b0c7825 */ /* 0x000fe200078e02ff */
[----:B------:R-:W-:Y:S01]  /*1d20*/  LOP3.LUT R8, R7, 0x6, R8, 0xf8, !PT ;  /* 0x0000000607087812 */ /* 0x000fe200078ef808 */
[----:B------:R-:W-:Y:S01]  /*1d30*/  ULOP3.LUT UR38, UR4, UR38, UR5, 0x96, !UPT ;  /* 0x0000002604267292 */ /* 0x000fe2000f8e9605 */
[----:B------:R-:W-:Y:S01]  /*1d40*/  IADD3 R60, -R11, UR8, R0 ;  /* 0x000000080b3c7c10 */ /* 0x000fe2000fffe100 */
[----:B------:R-:W-:Y:S01]  /*1d50*/  IMAD R15, R61, UR7, R4 ;  /* 0x000000073d0f7c24 */ /* 0x000fe2000f8e0204 */
[----:B------:R-:W-:Y:S01]  /*1d60*/  SHF.R.S32.HI R9, RZ, 0x1f, R8 ;  /* 0x0000001fff097819 */ /* 0x000fe20000011408 */
[----:B------:R-:W-:Y:S01]  /*1d70*/  IMAD.IADD R64, R10, 0x1, -R7 ;  /* 0x000000010a407824 */ /* 0x000fe200078e0a07 */
[----:B------:R-:W-:Y:S01]  /*1d80*/  LOP3.LUT R65, R12, R3, R6, 0xfe, !PT ;  /* 0x000000030c417212 */ /* 0x000fe200078efe06 */
[----:B------:R-:W-:-:S02]  /*1d90*/  IMAD.MOV.U32 R59, RZ, RZ, -0x1 ;  /* 0xffffffffff3b7424 */ /* 0x000fc400078e00ff */
[----:B------:R-:W-:-:S04]  /*1da0*/  IMAD.WIDE.U32 R4, R61, UR6, R8 ;  /* 0x000000063d047c25 */ /* 0x000fc8000f8e0008 */
[----:B------:R-:W-:Y:S01]  /*1db0*/  IMAD.IADD R5, R5, 0x1, R15 ;  /* 0x0000000105057824 */ /* 0x000fe200078e020f */
[----:B------:R-:W-:Y:S06]  /*1dc0*/  @P0 BRA `(.L_x_32) ;  /* 0x0000001c00140947 */ /* 0x000fec0003800000 */
[----:B------:R-:W0:Y:S01]  /*1dd0*/  LDC.64 R10, c[0x0][0x5c8] ;  /* 0x00017200ff0a7b82 */ /* 0x000e220000000a00 */
[----:B------:R-:W-:Y:S01]  /*1de0*/  ULDC.64 UR4, c[0x0][0x5c0] ;  /* 0x0001700000047ab9 */ /* 0x000fe20000000a00 */
[----:B------:R-:W-:Y:S01]  /*1df0*/  BSSY B0, `(.L_x_32) ;  /* 0x00001c2000007945 */ /* 0x000fe20003800000 */
[-C--:B0-----:R-:W-:Y:S02]  /*1e00*/  IMAD R0, R13, R10.reuse, RZ ;  /* 0x0000000a0d007224 */ /* 0x081fe400078e02ff */
[----:B------:R-:W-:-:S04]  /*1e10*/  IMAD.WIDE.U32 R4, R65, R10, R4 ;  /* 0x0000000a41047225 */ /* 0x000fc800078e0004 */
[----:B------:R-:W-:Y:S01]  /*1e20*/  IMAD R3, R65, R11, R0 ;  /* 0x0000000b41037224 */ /* 0x000fe200078e0200 */
[----:B------:R-:W-:-:S03]  /*1e30*/  IADD3 R6, P0, R4, UR4, RZ ;  /* 0x0000000404067c10 */ /* 0x000fc6000ff1e0ff */
[----:B------:R-:W-:Y:S01]  /*1e40*/  IMAD.IADD R3, R5, 0x1, R3 ;  /* 0x0000000105037824 */ /* 0x000fe200078e0203 */
[----:B------:R-:W-:-:S04]  /*1e50*/  LEA R4, P1, R10, R6, 0x3 ;  /* 0x000000060a047211 */ /* 0x000fc800078218ff */
[----:B------:R-:W-:Y:S02]  /*1e60*/  IADD3.X R7, R3, UR5, RZ, P0, !PT ;  /* 0x0000000503077c10 */ /* 0x000fe400087fe4ff */
[----:B-----5:R-:W-:Y:S02]  /*1e70*/  ISETP.NE.AND P0, PT, R56, RZ, PT ;  /* 0x000000ff3800720c */ /* 0x020fe40003f05270 */
[----:B------:R-:W-:-:S11]  /*1e80*/  LEA.HI.X R5, R10, R7, R11, 0x3, P1 ;  /* 0x000000070a057211 */ /* 0x000fd600008f1c0b */
[----:B------:R-:W-:Y:S05]  /*1e90*/  @!P0 BRA `(.L_x_33) ;  /* 0x00000014001c8947 */ /* 0x000fea0003800000 */
[----:B------:R-:W0:Y:S01]  /*1ea0*/  LDC.64 R20, c[0x0][0x5b0] ;  /* 0x00016c00ff147b82 */ /* 0x000e220000000a00 */
[----:B------:R-:W-:Y:S01]  /*1eb0*/  ULDC.64 UR4, c[0x0][0x5b8] ;  /* 0x00016e0000047ab9 */ /* 0x000fe20000000a00 */
[----:B------:R-:W-:Y:S01]  /*1ec0*/  ISETP.GE.AND P1, PT, R64, 0x1, PT ;  /* 0x000000014000780c */ /* 0x000fe20003f26270 */
[----:B------:R-:W-:Y:S01]  /*1ed0*/  IMAD R0, R14, UR4, RZ ;  /* 0x000000040e007c24 */ /* 0x000fe2000f8e02ff */
[----:B------:R-:W-:Y:S01]  /*1ee0*/  BSSY B1, `(.L_x_34) ;  /* 0x0000010000017945 */ /* 0x000fe20003800000 */
[C---:B------:R-:W-:Y:S01]  /*1ef0*/  IMAD.WIDE.U32 R14, R61.reuse, UR4, R8 ;  /* 0x000000043d0e7c25 */ /* 0x040fe2000f8e0008 */
[----:B------:R-:W-:Y:S02]  /*1f00*/  ISETP.LT.OR P2, PT, R60, 0x1, !P1 ;  /* 0x000000013c00780c */ /* 0x000fe40004f41670 */
[----:B------:R-:W1:Y:S01]  /*1f10*/  LDC.64 R62, c[0x0][0x5a8] ;  /* 0x00016a00ff3e7b82 */ /* 0x000e620000000a00 */
[----:B------:R-:W-:Y:S02]  /*1f20*/  IMAD R11, R61, UR5, R0 ;  /* 0x000000053d0b7c24 */ /* 0x000fe4000f8e0200 */
[----:B------:R-:W-:-:S02]  /*1f30*/  IMAD.MOV.U32 R10, RZ, RZ, R14 ;  /* 0x000000ffff0a7224 */ /* 0x000fc400078e000e */
[----:B------:R-:W-:Y:S02]  /*1f40*/  IMAD.IADD R11, R15, 0x1, R11 ;  /* 0x000000010f0b7824 */ /* 0x000fe400078e020b */
[-C--:B0-----:R-:W-:Y:S01]  /*1f50*/  IMAD R12, R13, R20.reuse, RZ ;  /* 0x000000140d0c7224 */ /* 0x081fe200078e02ff */
[----:B------:R-:W-:Y:S01]  /*1f60*/  SHF.L.U64.HI R13, R20, 0x3, R21 ;  /* 0x00000003140d7819 */ /* 0x000fe20000010215 */
[----:B------:R-:W-:-:S04]  /*1f70*/  IMAD.WIDE.U32 R8, R65, R20, R10 ;  /* 0x0000001441087225 */ /* 0x000fc800078e000a */
[----:B------:R-:W-:Y:S01]  /*1f80*/  IMAD R3, R65, R21, R12 ;  /* 0x0000001541037224 */ /* 0x000fe200078e020c */
[----:B-1----:R-:W-:Y:S01]  /*1f90*/  IADD3 R8, P0, R8, R62, RZ ;  /* 0x0000003e08087210 */ /* 0x002fe20007f1e0ff */
[----:B------:R-:W-:-:S03]  /*1fa0*/  IMAD.SHL.U32 R12, R20, 0x8, RZ ;  /* 0x00000008140c7824 */ /* 0x000fc600078e00ff */
[----:B------:R-:W-:Y:S01]  /*1fb0*/  IADD3.X R9, R63, R9, R3, P0, !PT ;  /* 0x000000093f097210 */ /* 0x000fe200007fe403 */
[----:B------:R-:W-:Y:S08]  /*1fc0*/  @P2 BRA `(.L_x_35) ;  /* 0x0000000000042947 */ /* 0x000ff00003800000 */
[----:B--2---:R0:W5:Y:S02]  /*1fd0*/  LDG.E.U8 R57, desc[UR36][R8.64] ;  /* 0x0000002408397981 */ /* 0x004164000c1e1100 */
.L_x_35:
[----:B------:R-:W-:Y:S05]  /*1fe0*/  BSYNC B1 ;  /* 0x0000000000017941 */ /* 0x000fea0003800000 */
.L_x_34:
[----:B-----5:R-:W-:Y:S01]  /*1ff0*/  LOP3.LUT R0, R57, 0xffff, RZ, 0xc0, !PT ;  /* 0x0000ffff39007812 */ /* 0x020fe200078ec0ff */
[----:B------:R-:W-:Y:S01]  /*2000*/  IMAD.WIDE.U32 R12, R65, R20, R12 ;  /* 0x00000014410c7225 */ /* 0x000fe200078e000c */
[----:B------:R-:W-:Y:S01]  /*2010*/  ISETP.GE.AND P0, PT, R64, 0x2, PT ;  /* 0x000000024000780c */ /* 0x000fe20003f06270 */
[----:B------:R-:W-:Y:S01]  /*2020*/  BSSY B1, `(.L_x_36) ;  /* 0x000000f000017945 */ /* 0x000fe20003800000 */
[----:B------:R-:W-:Y:S01]  /*2030*/  PRMT R15, R0, 0x8880, RZ ;  /* 0x00008880000f7816 */ /* 0x000fe200000000ff */
[----:B------:R-:W-:Y:S01]  /*2040*/  IMAD.IADD R0, R3, 0x1, R13 ;  /* 0x0000000103007824 */ /* 0x000fe200078e020d */
[----:B------:R-:W-:Y:S02]  /*2050*/  IADD3 R10, P3, P4, R14, R62, R12 ;  /* 0x0000003e0e0a7210 */ /* 0x000fe40007c7e00c */
[----:B------:R-:W-:Y:S01]  /*2060*/  ISETP.LT.OR P1, PT, R60, 0x9, !P1 ;  /* 0x000000093c00780c */ /* 0x000fe20004f21670 */
[----:B------:R-:W-:Y:S01]  /*2070*/  IMAD.MOV.U32 R3, RZ, RZ, R15 ;  /* 0x000000ffff037224 */ /* 0x000fe200078e000f */
[----:B------:R-:W-:-:S02]  /*2080*/  IADD3.X R11, R11, R63, R0, P3, P4 ;  /* 0x0000003f0b0b7210 */ /* 0x000fc40001fe8400 */
[----:B------:R-:W-:Y:S01]  /*2090*/  ISETP.LT.OR P3, PT, R60, 0x1, !P0 ;  /* 0x000000013c00780c */ /* 0x000fe20004761670 */
[----:B------:R-:W-:-:S04]  /*20a0*/  IMAD R0, R3, R56, RZ ;  /* 0x0000003803007224 */ /* 0x000fc800078e02ff */
[----:B------:R-:W-:-:S05]  /*20b0*/  @!P2 IMAD R3, R24, R23, R0 ;  /* 0x000000171803a224 */ /* 0x000fca00078e0200 */
[----:B------:R1:W-:Y:S03]  /*20c0*/  @!P2 STG.E.U8 desc[UR36][R6.64], R3 ;  /* 0x000000030600a986 */ /* 0x0003e6000c101124 */
[----:B------:R-:W-:Y:S05]  /*20d0*/  @P3 BRA `(.L_x_37) ;  /* 0x00000000000c3947 */ /* 0x000fea0003800000 */
[----:B--2---:R-:W1:Y:S02]  /*20e0*/  LDG.E.U8 R57, desc[UR36][R8.64+0x1] ;  /* 0x0000012408397981 */ /* 0x004e64000c1e1100 */
[----:B-1----:R-:W-:-:S05]  /*20f0*/  PRMT R3, R57, 0x8880, RZ ;  /* 0x0000888039037816 */ /* 0x002fca00000000ff */
[----:B------:R-:W-:-:S07]  /*2100*/  IMAD R0, R3, R56, RZ ;  /* 0x0000003803007224 */ /* 0x000fce00078e02ff */
.L_x_37:
[----:B------:R-:W-:Y:S05]  /*2110*/  BSYNC B1 ;  /* 0x0000000000017941 */ /* 0x000fea0003800000 */
.L_x_36:
[----:B------:R-:W-:Y:S01]  /*2120*/  @!P3 IMAD R25, R25, R23, R0 ;  /* 0x000000171919b224 */ /* 0x000fe200078e0200 */
[----:B------:R-:W-:Y:S04]  /*2130*/  BSSY B1, `(.L_x_38) ;  /* 0x0000006000017945 */ /* 0x000fe80003800000 */
[----:B------:R3:W-:Y:S01]  /*2140*/  @!P3 STG.E.U8 desc[UR36][R6.64+0x1], R25 ;  /* 0x000001190600b986 */ /* 0x0007e2000c101124 */
[----:B------:R-:W-:Y:S05]  /*2150*/  @P1 BRA `(.L_x_39) ;  /* 0x00000000000c1947 */ /* 0x000fea0003800000 */
[----:B--2---:R-:W1:Y:S02]  /*2160*/  LDG.E.U8 R57, desc[UR36][R10.64] ;  /* 0x000000240a397981 */ /* 0x004e64000c1e1100 */
[----:B-1----:R-:W-:-:S05]  /*2170*/  PRMT R3, R57, 0x8880, RZ ;  /* 0x0000888039037816 */ /* 0x002fca00000000ff */
[----:B------:R-:W-:-:S07]  /*2180*/  IMAD R0, R3, R56, RZ ;  /* 0x0000003803007224 */ /* 0x000fce00078e02ff */
.L_x_39:
[----:B------:R-:W-:Y:S05]  /*2190*/  BSYNC B1 ;  /* 0x0000000000017941 */ /* 0x000fea0003800000 */
.L_x_38:
[----:B------:R-:W-:Y:S01]  /*21a0*/  ISETP.LT.OR P0, PT, R60, 0x9, !P0 ;  /* 0x000000093c00780c */ /* 0x000fe20004701670 */
[----:B-1----:R-:W-:Y:S01]  /*21b0*/  @!P1 IMAD R3, R26, R23, R0 ;  /* 0x000000171a039224 */ /* 0x002fe200078e0200 */
[C---:B------:R-:W-:Y:S01]  /*21c0*/  ISETP.GE.AND P3, PT, R64.reuse, 0x9, PT ;  /* 0x000000094000780c */ /* 0x040fe20003f66270 */
[----:B------:R-:W-:Y:S01]  /*21d0*/  BSSY B1, `(.L_x_40) ;  /* 0x000000a000017945 */ /* 0x000fe20003800000 */
[----:B------:R-:W-:Y:S02]  /*21e0*/  ISETP.GE.AND P2, PT, R64, 0xa, PT ;  /* 0x0000000a4000780c */ /* 0x000fe40003f46270 */
[----:B------:R1:W-:Y:S01]  /*21f0*/  @!P1 STG.E.U8 desc[UR36][R4.64], R3 ;  /* 0x0000000304009986 */ /* 0x0003e2000c101124 */
[C---:B------:R-:W-:Y:S02]  /*2200*/  ISETP.LT.OR P4, PT, R60.reuse, 0x1, !P3 ;  /* 0x000000013c00780c */ /* 0x040fe40005f81670 */
[C---:B------:R-:W-:Y:S02]  /*2210*/  ISETP.LT.OR P1, PT, R60.reuse, 0x1, !P2 ;  /* 0x000000013c00780c */ /* 0x040fe40005721670 */
[----:B------:R-:W-:-:S02]  /*2220*/  ISETP.LT.OR P3, PT, R60, 0x9, !P3 ;  /* 0x000000093c00780c */ /* 0x000fc40005f61670 */
[----:B------:R-:W-:Y:S11]  /*2230*/  @P0 BRA `(.L_x_41) ;  /* 0x00000000000c0947 */ /* 0x000ff60003800000 */
[----:B--2---:R-:W1:Y:S02]  /*2240*/  LDG.E.U8 R57, desc[UR36][R10.64+0x1] ;  /* 0x000001240a397981 */ /* 0x004e64000c1e1100 */
[----:B-1----:R-:W-:-:S05]  /*2250*/  PRMT R3, R57, 0x8880, RZ ;  /* 0x0000888039037816 */ /* 0x002fca00000000ff */
[----:B------:R-:W-:-:S07]  /*2260*/  IMAD R0, R3, R56, RZ ;  /* 0x0000003803007224 */ /* 0x000fce00078e02ff */
.L_x_41:
[----:B------:R-:W-:Y:S05]  /*2270*/  BSYNC B1 ;  /* 0x0000000000017941 */ /* 0x000fea0003800000 */
.L_x_40:
[----:B------:R-:W-:Y:S01]  /*2280*/  @!P0 IMAD R27, R27, R23, R0 ;  /* 0x000000171b1b8224 */ /* 0x000fe200078e0200 */
[----:B------:R-:W-:Y:S04]  /*2290*/  BSSY B1, `(.L_x_42) ;  /* 0x0000006000017945 */ /* 0x000fe80003800000 */
[----:B------:R4:W-:Y:S01]  /*22a0*/  @!P0 STG.E.U8 desc[UR36][R4.64+0x1], R27 ;  /* 0x0000011b04008986 */ /* 0x0009e2000c101124 */
[----:B------:R-:W-:Y:S05]  /*22b0*/  @P4 BRA `(.L_x_43) ;  /* 0x00000000000c4947 */ /* 0x000fea0003800000 */
[----:B--2---:R-:W1:Y:S02]  /*22c0*/  LDG.E.U8 R57, desc[UR36][R8.64+0x8] ;  /* 0x0000082408397981 */ /* 0x004e64000c1e1100 */
[----:B-1----:R-:W-:-:S05]  /*22d0*/  PRMT R3, R57, 0x8880, RZ ;  /* 0x0000888039037816 */ /* 0x002fca00000000ff */
[----:B------:R-:W-:-:S07]  /*22e0*/  IMAD R0, R3, R56, RZ ;  /* 0x0000003803007224 */ /* 0x000fce00078e02ff */
.L_x_43:
[----:B------:R-:W-:Y:S05]  /*22f0*/  BSYNC B1 ;  /* 0x0000000000017941 */ /* 0x000fea0003800000 */
.L_x_42:
[----:B-1----:R-:W-:Y:S01]  /*2300*/  @!P4 IMAD R3, R28, R23, R0 ;  /* 0x000000171c03c224 */ /* 0x002fe200078e0200 */
[----:B------:R-:W-:Y:S04]  /*2310*/  BSSY B1, `(.L_x_44) ;  /* 0x0000006000017945 */ /* 0x000fe80003800000 */
[----:B------:R1:W-:Y:S01]  /*2320*/  @!P4 STG.E.U8 desc[UR36][R6.64+0x8], R3 ;  /* 0x000008030600c986 */ /* 0x0003e2000c101124 */
[----:B------:R-:W-:Y:S05]  /*2330*/  @P1 BRA `(.L_x_45) ;  /* 0x00000000000c1947 */ /* 0x000fea0003800000 */
[----:B--2---:R-:W1:Y:S02]  /*2340*/  LDG.E.U8 R57, desc[UR36][R8.64+0x9] ;  /* 0x0000092408397981 */ /* 0x004e64000c1e1100 */
[----:B-1----:R-:W-:-:S05]  /*2350*/  PRMT R3, R57, 0x8880, RZ ;  /* 0x0000888039037816 */ /* 0x002fca00000000ff */
[----:B------:R-:W-:-:S07]  /*2360*/  IMAD R0, R3, R56, RZ ;  /* 0x0000003803007224 */ /* 0x000fce00078e02ff */
.L_x_45:
[----:B------:R-:W-:Y:S05]  /*2370*/  BSYNC B1 ;  /* 0x0000000000017941 */ /* 0x000fea0003800000 */
.L_x_44:
[----:B------:R-:W-:Y:S01]  /*2380*/  @!P1 IMAD R29, R29, R23, R0 ;  /* 0x000000171d1d9224 */ /* 0x000fe200078e0200 */
[----:B------:R-:W-:Y:S04]  /*2390*/  BSSY B1, `(.L_x_46) ;  /* 0x0000006000017945 */ /* 0x000fe80003800000 */
[----:B------:R0:W-:Y:S01]  /*23a0*/  @!P1 STG.E.U8 desc[UR36][R6.64+0x9], R29 ;  /* 0x0000091d06009986 */ /* 0x0001e2000c101124 */
[----:B------:R-:W-:Y:S05]  /*23b0*/  @P3 BRA `(.L_x_47) ;  /* 0x00000000000c3947 */ /* 0x000fea0003800000 */
[----:B--2---:R-:W1:Y:S02]  /*23c0*/  LDG.E.U8 R57, desc[UR36][R10.64+0x8] ;  /* 0x000008240a397981 */ /* 0x004e64000c1e1100 */
[----:B-1----:R-:W-:-:S05]  /*23d0*/  PRMT R3, R57, 0x8880, RZ ;  /* 0x0000888039037816 */ /* 0x002fca00000000ff */
[----:B------:R-:W-:-:S07]  /*23e0*/  IMAD R0, R3, R56, RZ ;  /* 0x0000003803007224 */ /* 0x000fce00078e02ff */
.L_x_47:
[----:B------:R-:W-:Y:S05]  /*23f0*/  BSYNC B1 ;  /* 0x0000000000017941 */ /* 0x000fea0003800000 */
.L_x_46:
        /* <DEDUP_REMOVED lines=13> */
.L_x_49:
[----:B------:R-:W-:Y:S05]  /*24d0*/  BSYNC B1 ;  /* 0x0000000000017941 */ /* 0x000fea0003800000 */
.L_x_48:
[----:B------:R-:W-:Y:S01]  /*24e0*/  @!P2 IMAD R31, R31, R23, R0 ;  /* 0x000000171f1fa224 */ /* 0x000fe200078e0200 */
[----:B------:R-:W-:Y:S04]  /*24f0*/  BSSY B1, `(.L_x_50) ;  /* 0x0000006000017945 */ /* 0x000fe80003800000 */
[----:B------:R0:W-:Y:S01]  /*2500*/  @!P2 STG.E.U8 desc[UR36][R4.64+0x9], R31 ;  /* 0x0000091f0400a986 */ /* 0x0001e2000c101124 */
[----:B------:R-:W-:Y:S05]  /*2510*/  @P4 BRA `(.L_x_51) ;  /* 0x00000000000c4947 */ /* 0x000fea0003800000 */
[----:B--2---:R-:W1:Y:S02]  /*2520*/  LDG.E.U8 R57, desc[UR36][R8.64+0x10] ;  /* 0x0000102408397981 */ /* 0x004e64000c1e1100 */
[----:B-1----:R-:W-:-:S05]  /*2530*/  PRMT R3, R57, 0x8880, RZ ;  /* 0x0000888039037816 */ /* 0x002fca00000000ff */
[----:B------:R-:W-:-:S07]  /*2540*/  IMAD R0, R3, R56, RZ ;  /* 0x0000003803007224 */ /* 0x000fce00078e02ff */
.L_x_51:
[----:B------:R-:W-:Y:S05]  /*2550*/  BSYNC B1 ;  /* 0x0000000000017941 */ /* 0x000fea0003800000 */
.L_x_50:
[----:B-1----:R-:W-:Y:S01]  /*2560*/  @!P4 IMAD R3, R32, R23, R0 ;  /* 0x000000172003c224 */ /* 0x002fe200078e0200 */
[----:B------:R-:W-:Y:S04]  /*2570*/  BSSY B1, `(.L_x_52) ;  /* 0x0000006000017945 */ /* 0x000fe80003800000 */
[----:B------:R1:W-:Y:S01]  /*2580*/  @!P4 STG.E.U8 desc[UR36][R6.64+0x10], R3 ;  /* 0x000010030600c986 */ /* 0x0003e2000c101124 */
[----:B------:R-:W-:Y:S05]  /*2590*/  @P3 BRA `(.L_x_53) ;  /* 0x00000000000c3947 */ /* 0x000fea0003800000 */
[----:B--2---:R-:W1:Y:S02]  /*25a0*/  LDG.E.U8 R57, desc[UR36][R8.64+0x11] ;  /* 0x0000112408397981 */ /* 0x004e64000c1e1100 */
[----:B-1----:R-:W-:-:S05]  /*25b0*/  PRMT R3, R57, 0x8880, RZ ;  /* 0x0000888039037816 */ /* 0x002fca00000000ff */
[----:B------:R-:W-:-:S07]  /*25c0*/  IMAD R0, R3, R56, RZ ;  /* 0x0000003803007224 */ /* 0x000fce00078e02ff */
.L_x_53:
[----:B------:R-:W-:Y:S05]  /*25d0*/  BSYNC B1 ;  /* 0x0000000000017941 */ /* 0x000fea0003800000 */
.L_x_52:
[----:B------:R-:W-:Y:S01]  /*25e0*/  @!P3 IMAD R33, R33, R23, R0 ;  /* 0x000000172121b224 */ /* 0x000fe200078e0200 */
[----:B------:R-:W-:Y:S04]  /*25f0*/  BSSY B1, `(.L_x_54) ;  /* 0x0000006000017945 */ /* 0x000fe80003800000 */
[----:B------:R0:W-:Y:S01]  /*2600*/  @!P3 STG.E.U8 desc[UR36][R6.64+0x11], R33 ;  /* 0x000011210600b986 */ /* 0x0001e2000c101124 */
[----:B------:R-:W-:Y:S05]  /*2610*/  @P1 BRA `(.L_x_55) ;  /* 0x00000000000c1947 */ /* 0x000fea0003800000 */
[----:B--2---:R-:W1:Y:S02]  /*2620*/  LDG.E.U8 R57, desc[UR36][R10.64+0x10] ;  /* 0x000010240a397981 */ /* 0x004e64000c1e1100 */
[----:B-1----:R-:W-:-:S05]  /*2630*/  PRMT R3, R57, 0x8880, RZ ;  /* 0x0000888039037816 */ /* 0x002fca00000000ff */
[----:B------:R-:W-:-:S07]  /*2640*/  IMAD R0, R3, R56, RZ ;  /* 0x0000003803007224 */ /* 0x000fce00078e02ff */
.L_x_55:
[----:B------:R-:W-:Y:S05]  /*2650*/  BSYNC B1 ;  /* 0x0000000000017941 */ /* 0x000fea0003800000 */
.L_x_54:
        /* <DEDUP_REMOVED lines=13> */
.L_x_57:
[----:B------:R-:W-:Y:S05]  /*2730*/  BSYNC B1 ;  /* 0x0000000000017941 */ /* 0x000fea0003800000 */
.L_x_56:
[----:B------:R-:W-:Y:S01]  /*2740*/  @!P0 IMAD R35, R35, R23, R0 ;  /* 0x0000001723238224 */ /* 0x000fe200078e0200 */
[----:B------:R-:W-:Y:S04]  /*2750*/  BSSY B1, `(.L_x_58) ;  /* 0x0000006000017945 */ /* 0x000fe80003800000 */
[----:B------:R0:W-:Y:S01]  /*2760*/  @!P0 STG.E.U8 desc[UR36][R4.64+0x11], R35 ;  /* 0x0000112304008986 */ /* 0x0001e2000c101124 */
[----:B------:R-:W-:Y:S05]  /*2770*/  @P4 BRA `(.L_x_59) ;  /* 0x00000000000c4947 */ /* 0x000fea0003800000 */
[----:B--2---:R-:W1:Y:S02]  /*2780*/  LDG.E.U8 R57, desc[UR36][R8.64+0x18] ;  /* 0x0000182408397981 */ /* 0x004e64000c1e1100 */
[----:B-1----:R-:W-:-:S05]  /*2790*/  PRMT R3, R57, 0x8880, RZ ;  /* 0x0000888039037816 */ /* 0x002fca00000000ff */
[----:B------:R-:W-:-:S07]  /*27a0*/  IMAD R0, R3, R56, RZ ;  /* 0x0000003803007224 */ /* 0x000fce00078e02ff */
.L_x_59:
[----:B------:R-:W-:Y:S05]  /*27b0*/  BSYNC B1 ;  /* 0x0000000000017941 */ /* 0x000fea0003800000 */
.L_x_58:
[----:B-1----:R-:W-:Y:S01]  /*27c0*/  @!P4 IMAD R3, R36, R23, R0 ;  /* 0x000000172403c224 */ /* 0x002fe200078e0200 */
[----:B------:R-:W-:Y:S04]  /*27d0*/  BSSY B1, `(.L_x_60) ;  /* 0x0000006000017945 */ /* 0x000fe80003800000 */
[----:B------:R1:W-:Y:S01]  /*27e0*/  @!P4 STG.E.U8 desc[UR36][R6.64+0x18], R3 ;  /* 0x000018030600c986 */ /* 0x0003e2000c101124 */
[----:B------:R-:W-:Y:S05]  /*27f0*/  @P1 BRA `(.L_x_61) ;  /* 0x00000000000c1947 */ /* 0x000fea0003800000 */
[----:B--2---:R-:W1:Y:S02]  /*2800*/  LDG.E.U8 R57, desc[UR36][R8.64+0x19] ;  /* 0x0000192408397981 */ /* 0x004e64000c1e1100 */
[----:B-1----:R-:W-:-:S05]  /*2810*/  PRMT R3, R57, 0x8880, RZ ;  /* 0x0000888039037816 */ /* 0x002fca00000000ff */
[----:B------:R-:W-:-:S07]  /*2820*/  IMAD R0, R3, R56, RZ ;  /* 0x0000003803007224 */ /* 0x000fce00078e02ff */
.L_x_61:
[----:B------:R-:W-:Y:S05]  /*2830*/  BSYNC B1 ;  /* 0x0000000000017941 */ /* 0x000fea0003800000 */
.L_x_60:
[----:B------:R-:W-:Y:S01]  /*2840*/  @!P1 IMAD R37, R37, R23, R0 ;  /* 0x0000001725259224 */ /* 0x000fe200078e0200 */
[----:B------:R-:W-:Y:S04]  /*2850*/  BSSY B1, `(.L_x_62) ;  /* 0x0000006000017945 */ /* 0x000fe80003800000 */
[----:B------:R0:W-:Y:S01]  /*2860*/  @!P1 STG.E.U8 desc[UR36][R6.64+0x19], R37 ;  /* 0x0000192506009986 */ /* 0x0001e2000c101124 */
[----:B------:R-:W-:Y:S05]  /*2870*/  @P3 BRA `(.L_x_63) ;  /* 0x00000000000c3947 */ /* 0x000fea0003800000 */
[----:B--2---:R-:W1:Y:S02]  /*2880*/  LDG.E.U8 R57, desc[UR36][R10.64+0x18] ;  /* 0x000018240a397981 */ /* 0x004e64000c1e1100 */
[----:B-1----:R-:W-:-:S05]  /*2890*/  PRMT R3, R57, 0x8880, RZ ;  /* 0x0000888039037816 */ /* 0x002fca00000000ff */
[----:B------:R-:W-:-:S07]  /*28a0*/  IMAD R0, R3, R56, RZ ;  /* 0x0000003803007224 */ /* 0x000fce00078e02ff */
.L_x_63:
[----:B------:R-:W-:Y:S05]  /*28b0*/  BSYNC B1 ;  /* 0x0000000000017941 */ /* 0x000fea0003800000 */
.L_x_62:
        /* <DEDUP_REMOVED lines=13> */
.L_x_65:
[----:B------:R-:W-:Y:S05]  /*2990*/  BSYNC B1 ;  /* 0x0000000000017941 */ /* 0x000fea0003800000 */
.L_x_64:
[----:B------:R-:W-:Y:S01]  /*29a0*/  @!P2 IMAD R39, R39, R23, R0 ;  /* 0x000000172727a224 */ /* 0x000fe200078e0200 */
[----:B------:R-:W-:Y:S04]  /*29b0*/  BSSY B1, `(.L_x_66) ;  /* 0x0000006000017945 */ /* 0x000fe80003800000 */
[----:B------:R0:W-:Y:S01]  /*29c0*/  @!P2 STG.E.U8 desc[UR36][R4.64+0x19], R39 ;  /* 0x000019270400a986 */ /* 0x0001e2000c101124 */
[----:B------:R-:W-:Y:S05]  /*29d0*/  @P4 BRA `(.L_x_67) ;  /* 0x00000000000c4947 */ /* 0x000fea0003800000 */
[----:B--2---:R-:W1:Y:S02]  /*29e0*/  LDG.E.U8 R57, desc[UR36][R8.64+0x20] ;  /* 0x0000202408397981 */ /* 0x004e64000c1e1100 */
[----:B-1----:R-:W-:-:S05]  /*29f0*/  PRMT R3, R57, 0x8880, RZ ;  /* 0x0000888039037816 */ /* 0x002fca00000000ff */
[----:B------:R-:W-:-:S07]  /*2a00*/  IMAD R0, R3, R56, RZ ;  /* 0x0000003803007224 */ /* 0x000fce00078e02ff */
.L_x_67:
[----:B------:R-:W-:Y:S05]  /*2a10*/  BSYNC B1 ;  /* 0x0000000000017941 */ /* 0x000fea0003800000 */
.L_x_66:
[----:B-1----:R-:W-:Y:S01]  /*2a20*/  @!P4 IMAD R3, R40, R23, R0 ;  /* 0x000000172803c224 */ /* 0x002fe200078e0200 */
[----:B------:R-:W-:Y:S04]  /*2a30*/  BSSY B1, `(.L_x_68) ;  /* 0x0000006000017945 */ /* 0x000fe80003800000 */
[----:B------:R1:W-:Y:S01]  /*2a40*/  @!P4 STG.E.U8 desc[UR36][R6.64+0x20], R3 ;  /* 0x000020030600c986 */ /* 0x0003e2000c101124 */
[----:B------:R-:W-:Y:S05]  /*2a50*/  @P3 BRA `(.L_x_69) ;  /* 0x00000000000c3947 */ /* 0x000fea0003800000 */
[----:B--2---:R-:W1:Y:S02]  /*2a60*/  LDG.E.U8 R57, desc[UR36][R8.64+0x21] ;  /* 0x0000212408397981 */ /* 0x004e64000c1e1100 */
[----:B-1----:R-:W-:-:S05]  /*2a70*/  PRMT R3, R57, 0x8880, RZ ;  /* 0x0000888039037816 */ /* 0x002fca00000000ff */
[----:B------:R-:W-:-:S07]  /*2a80*/  IMAD R0, R3, R56, RZ ;  /* 0x0000003803007224 */ /* 0x000fce00078e02ff */
.L_x_69:
[----:B------:R-:W-:Y:S05]  /*2a90*/  BSYNC B1 ;  /* 0x0000000000017941 */ /* 0x000fea0003800000 */
.L_x_68:
[----:B------:R-:W-:Y:S01]  /*2aa0*/  @!P3 IMAD R41, R41, R23, R0 ;  /* 0x000000172929b224 */ /* 0x000fe200078e0200 */
[----:B------:R-:W-:Y:S04]  /*2ab0*/  BSSY B1, `(.L_x_70) ;  /* 0x0000006000017945 */ /* 0x000fe80003800000 */
[----:B------:R0:W-:Y:S01]  /*2ac0*/  @!P3 STG.E.U8 desc[UR36][R6.64+0x21], R41 ;  /* 0x000021290600b986 */ /* 0x0001e2000c101124 */
[----:B------:R-:W-:Y:S05]  /*2ad0*/  @P1 BRA `(.L_x_71) ;  /* 0x00000000000c1947 */ /* 0x000fea0003800000 */
[----:B--2---:R-:W1:Y:S02]  /*2ae0*/  LDG.E.U8 R57, desc[UR36][R10.64+0x20] ;  /* 0x000020240a397981 */ /* 0x004e64000c1e1100 */
[----:B-1----:R-:W-:-:S05]  /*2af0*/  PRMT R3, R57, 0x8880, RZ ;  /* 0x0000888039037816 */ /* 0x002fca00000000ff */
[----:B------:R-:W-:-:S07]  /*2b00*/  IMAD R0, R3, R56, RZ ;  /* 0x0000003803007224 */ /* 0x000fce00078e02ff */
.L_x_71:
[----:B------:R-:W-:Y:S05]  /*2b10*/  BSYNC B1 ;  /* 0x0000000000017941 */ /* 0x000fea0003800000 */
.L_x_70:
        /* <DEDUP_REMOVED lines=13> */
.L_x_73:
[----:B------:R-:W-:Y:S05]  /*2bf0*/  BSYNC B1 ;  /* 0x0000000000017941 */ /* 0x000fea0003800000 */
.L_x_72:
[----:B------:R-:W-:Y:S01]  /*2c00*/  @!P0 IMAD R43, R43, R23, R0 ;  /* 0x000000172b2b8224 */ /* 0x000fe200078e0200 */
[----:B------:R-:W-:Y:S04]  /*2c10*/  BSSY B1, `(.L_x_74) ;  /* 0x0000006000017945 */ /* 0x000fe80003800000 */
[----:B------:R0:W-:Y:S01]  /*2c20*/  @!P0 STG.E.U8 desc[UR36][R4.64+0x21], R43 ;  /* 0x0000212b04008986 */ /* 0x0001e2000c101124 */
[----:B------:R-:W-:Y:S05]  /*2c30*/  @P4 BRA `(.L_x_75) ;  /* 0x00000000000c4947 */ /* 0x000fea0003800000 */
[----:B--2---:R-:W1:Y:S02]  /*2c40*/  LDG.E.U8 R57, desc[UR36][R8.64+0x28] ;  /* 0x0000282408397981 */ /* 0x004e64000c1e1100 */
[----:B-1----:R-:W-:-:S05]  /*2c50*/  PRMT R3, R57, 0x8880, RZ ;  /* 0x0000888039037816 */ /* 0x002fca00000000ff */
[----:B------:R-:W-:-:S07]  /*2c60*/  IMAD R0, R3, R56, RZ ;  /* 0x0000003803007224 */ /* 0x000fce00078e02ff */
.L_x_75:
[----:B------:R-:W-:Y:S05]  /*2c70*/  BSYNC B1 ;  /* 0x0000000000017941 */ /* 0x000fea0003800000 */
.L_x_74:
[----:B-1----:R-:W-:Y:S01]  /*2c80*/  @!P4 IMAD R3, R44, R23, R0 ;  /* 0x000000172c03c224 */ /* 0x002fe200078e0200 */
[----:B------:R-:W-:Y:S04]  /*2c90*/  BSSY B1, `(.L_x_76) ;  /* 0x0000006000017945 */ /* 0x000fe80003800000 */
[----:B------:R1:W-:Y:S01]  /*2ca0*/  @!P4 STG.E.U8 desc[UR36][R6.64+0x28], R3 ;  /* 0x000028030600c986 */ /* 0x0003e2000c101124 */
[----:B------:R-:W-:Y:S05]  /*2cb0*/  @P1 BRA `(.L_x_77) ;  /* 0x00000000000c1947 */ /* 0x000fea0003800000 */
[----:B--2---:R-:W1:Y:S02]  /*2cc0*/  LDG.E.U8 R57, desc[UR36][R8.64+0x29] ;  /* 0x0000292408397981 */ /* 0x004e64000c1e1100 */
[----:B-1----:R-:W-:-:S05]  /*2cd0*/  PRMT R3, R57, 0x8880, RZ ;  /* 0x0000888039037816 */ /* 0x002fca00000000ff */
[----:B------:R-:W-:-:S07]  /*2ce0*/  IMAD R0, R3, R56, RZ ;  /* 0x0000003803007224 */ /* 0x000fce00078e02ff */
.L_x_77:
[----:B------:R-:W-:Y:S05]  /*2cf0*/  BSYNC B1 ;  /* 0x0000000000017941 */ /* 0x000fea0003800000 */
.L_x_76:
[----:B------:R-:W-:Y:S01]  /*2d00*/  @!P1 IMAD R45, R45, R23, R0 ;  /* 0x000000172d2d9224 */ /* 0x000fe200078e0200 */
[----:B------:R-:W-:Y:S04]  /*2d10*/  BSSY B1, `(.L_x_78) ;  /* 0x0000006000017945 */ /* 0x000fe80003800000 */
[----:B------:R0:W-:Y:S01]  /*2d20*/  @!P1 STG.E.U8 desc[UR36][R6.64+0x29], R45 ;  /* 0x0000292d06009986 */ /* 0x0001e2000c101124 */
[----:B------:R-:W-:Y:S05]  /*2d30*/  @P3 BRA `(.L_x_79) ;  /* 0x00000000000c3947 */ /* 0x000fea0003800000 */
[----:B--2---:R-:W1:Y:S02]  /*2d40*/  LDG.E.U8 R57, desc[UR36][R10.64+0x28] ;  /* 0x000028240a397981 */ /* 0x004e64000c1e1100 */
[----:B-1----:R-:W-:-:S05]  /*2d50*/  PRMT R3, R57, 0x8880, RZ ;  /* 0x0000888039037816 */ /* 0x002fca00000000ff */
[----:B------:R-:W-:-:S07]  /*2d60*/  IMAD R0, R3, R56, RZ ;  /* 0x0000003803007224 */ /* 0x000fce00078e02ff */
.L_x_79:
[----:B------:R-:W-:Y:S05]  /*2d70*/  BSYNC B1 ;  /* 0x0000000000017941 */ /* 0x000fea0003800000 */
.L_x_78:
        /* <DEDUP_REMOVED lines=13> */
.L_x_81:
[----:B------:R-:W-:Y:S05]  /*2e50*/  BSYNC B1 ;  /* 0x0000000000017941 */ /* 0x000fea0003800000 */
.L_x_80:
[----:B------:R-:W-:Y:S01]  /*2e60*/  @!P2 IMAD R47, R47, R23, R0 ;  /* 0x000000172f2fa224 */ /* 0x000fe200078e0200 */
[----:B------:R-:W-:Y:S04]  /*2e70*/  BSSY B1, `(.L_x_82) ;  /* 0x0000006000017945 */ /* 0x000fe80003800000 */
[----:B------:R0:W-:Y:S01]  /*2e80*/  @!P2 STG.E.U8 desc[UR36][R4.64+0x29], R47 ;  /* 0x0000292f0400a986 */ /* 0x0001e2000c101124 */
[----:B------:R-:W-:Y:S05]  /*2e90*/  @P4 BRA `(.L_x_83) ;  /* 0x00000000000c4947 */ /* 0x000fea0003800000 */
[----:B--2---:R-:W1:Y:S02]  /*2ea0*/  LDG.E.U8 R57, desc[UR36][R8.64+0x30] ;  /* 0x0000302408397981 */ /* 0x004e64000c1e1100 */
[----:B-1----:R-:W-:-:S05]  /*2eb0*/  PRMT R3, R57, 0x8880, RZ ;  /* 0x0000888039037816 */ /* 0x002fca00000000ff */
[----:B------:R-:W-:-:S07]  /*2ec0*/  IMAD R0, R3, R56, RZ ;  /* 0x0000003803007224 */ /* 0x000fce00078e02ff */
.L_x_83:
[----:B------:R-:W-:Y:S05]  /*2ed0*/  BSYNC B1 ;  /* 0x0000000000017941 */ /* 0x000fea0003800000 */
.L_x_82:
[----:B-1----:R-:W-:Y:S01]  /*2ee0*/  @!P4 IMAD R3, R48, R23, R0 ;  /* 0x000000173003c224 */ /* 0x002fe200078e0200 */
[----:B------:R-:W-:Y:S04]  /*2ef0*/  BSSY B1, `(.L_x_84) ;  /* 0x0000006000017945 */ /* 0x000fe80003800000 */
[----:B------:R1:W-:Y:S01]  /*2f00*/  @!P4 STG.E.U8 desc[UR36][R6.64+0x30], R3 ;  /* 0x000030030600c986 */ /* 0x0003e2000c101124 */
[----:B------:R-:W-:Y:S05]  /*2f10*/  @P3 BRA `(.L_x_85) ;  /* 0x00000000000c3947 */ /* 0x000fea0003800000 */
[----:B--2---:R-:W1:Y:S02]  /*2f20*/  LDG.E.U8 R57, desc[UR36][R8.64+0x31] ;  /* 0x0000312408397981 */ /* 0x004e64000c1e1100 */
[----:B-1----:R-:W-:-:S05]  /*2f30*/  PRMT R3, R57, 0x8880, RZ ;  /* 0x0000888039037816 */ /* 0x002fca00000000ff */
[----:B------:R-:W-:-:S07]  /*2f40*/  IMAD R0, R3, R56, RZ ;  /* 0x0000003803007224 */ /* 0x000fce00078e02ff */
.L_x_85:
[----:B------:R-:W-:Y:S05]  /*2f50*/  BSYNC B1 ;  /* 0x0000000000017941 */ /* 0x000fea0003800000 */
.L_x_84:
[----:B------:R-:W-:Y:S01]  /*2f60*/  @!P3 IMAD R49, R49, R23, R0 ;  /* 0x000000173131b224 */ /* 0x000fe200078e0200 */
[----:B------:R-:W-:Y:S04]  /*2f70*/  BSSY B1, `(.L_x_86) ;  /* 0x0000006000017945 */ /* 0x000fe80003800000 */
[----:B------:R0:W-:Y:S01]  /*2f80*/  @!P3 STG.E.U8 desc[UR36][R6.64+0x31], R49 ;  /* 0x000031310600b986 */ /* 0x0001e2000c101124 */
[----:B------:R-:W-:Y:S05]  /*2f90*/  @P1 BRA `(.L_x_87) ;  /* 0x00000000000c1947 */ /* 0x000fea0003800000 */
[----:B--2---:R-:W1:Y:S02]  /*2fa0*/  LDG.E.U8 R57, desc[UR36][R10.64+0x30] ;  /* 0x000030240a397981 */ /* 0x004e64000c1e1100 */
[----:B-1----:R-:W-:-:S05]  /*2fb0*/  PRMT R3, R57, 0x8880, RZ ;  /* 0x0000888039037816 */ /* 0x002fca00000000ff */
[----:B------:R-:W-:-:S07]  /*2fc0*/  IMAD R0, R3, R56, RZ ;  /* 0x0000003803007224 */ /* 0x000fce00078e02ff */
.L_x_87:
[----:B------:R-:W-:Y:S05]  /*2fd0*/  BSYNC B1 ;  /* 0x0000000000017941 */ /* 0x000fea0003800000 */
.L_x_86:
        /* <DEDUP_REMOVED lines=13> */
.L_x_89:
[----:B------:R-:W-:Y:S05]  /*30b0*/  BSYNC B1 ;  /* 0x0000000000017941 */ /* 0x000fea0003800000 */
.L_x_88:
[----:B------:R-:W-:Y:S01]  /*30c0*/  @!P0 IMAD R51, R51, R23, R0 ;  /* 0x0000001733338224 */ /* 0x000fe200078e0200 */
[----:B------:R-:W-:Y:S04]  /*30d0*/  BSSY B1, `(.L_x_90) ;  /* 0x0000006000017945 */ /* 0x000fe80003800000 */
[----:B------:R0:W-:Y:S01]  /*30e0*/  @!P0 STG.E.U8 desc[UR36][R4.64+0x31], R51 ;  /* 0x0000313304008986 */ /* 0x0001e2000c101124 */
[----:B------:R-:W-:Y:S05]  /*30f0*/  @P4 BRA `(.L_x_91) ;  /* 0x00000000000c4947 */ /* 0x000fea0003800000 */
[----:B--2---:R-:W1:Y:S02]  /*3100*/  LDG.E.U8 R57, desc[UR36][R8.64+0x38] ;  /* 0x0000382408397981 */ /* 0x004e64000c1e1100 */
[----:B-1----:R-:W-:-:S05]  /*3110*/  PRMT R3, R57, 0x8880, RZ ;  /* 0x0000888039037816 */ /* 0x002fca00000000ff */
[----:B------:R-:W-:-:S07]  /*3120*/  IMAD R0, R3, R56, RZ ;  /* 0x0000003803007224 */ /* 0x000fce00078e02ff */
.L_x_91:
[----:B------:R-:W-:Y:S05]  /*3130*/  BSYNC B1 ;  /* 0x0000000000017941 */ /* 0x000fea0003800000 */
.L_x_90:
[----:B-1----:R-:W-:Y:S01]  /*3140*/  @!P4 IMAD R3, R52, R23, R0 ;  /* 0x000000173403c224 */ /* 0x002fe200078e0200 */
[----:B------:R-:W-:Y:S04]  /*3150*/  BSSY B1, `(.L_x_92) ;  /* 0x0000006000017945 */ /* 0x000fe80003800000 */
[----:B------:R1:W-:Y:S01]  /*3160*/  @!P4 STG.E.U8 desc[UR36][R6.64+0x38], R3 ;  /* 0x000038030600c986 */ /* 0x0003e2000c101124 */
[----:B------:R-:W-:Y:S05]  /*3170*/  @P1 BRA `(.L_x_93) ;  /* 0x00000000000c1947 */ /* 0x000fea0003800000 */
[----:B--2---:R-:W1:Y:S02]  /*3180*/  LDG.E.U8 R57, desc[UR36][R8.64+0x39] ;  /* 0x0000392408397981 */ /* 0x004e64000c1e1100 */
[----:B-1----:R-:W-:-:S05]  /*3190*/  PRMT R3, R57, 0x8880, RZ ;  /* 0x0000888039037816 */ /* 0x002fca00000000ff */
[----:B------:R-:W-:-:S07]  /*31a0*/  IMAD R0, R3, R56, RZ ;  /* 0x0000003803007224 */ /* 0x000fce00078e02ff */
.L_x_93:
[----:B------:R-:W-:Y:S05]  /*31b0*/  BSYNC B1 ;  /* 0x0000000000017941 */ /* 0x000fea0003800000 */
.L_x_92:
[----:B------:R-:W-:Y:S01]  /*31c0*/  @!P1 IMAD R53, R53, R23, R0 ;  /* 0x0000001735359224 */ /* 0x000fe200078e0200 */
[----:B------:R-:W-:Y:S04]  /*31d0*/  BSSY B1, `(.L_x_94) ;  /* 0x0000006000017945 */ /* 0x000fe80003800000 */
[----:B------:R0:W-:Y:S01]  /*31e0*/  @!P1 STG.E.U8 desc[UR36][R6.64+0x39], R53 ;  /* 0x0000393506009986 */ /* 0x0001e2000c101124 */
[----:B------:R-:W-:Y:S05]  /*31f0*/  @P3 BRA `(.L_x_95) ;  /* 0x00000000000c3947 */ /* 0x000fea0003800000 */
[----:B--2---:R-:W1:Y:S02]  /*3200*/  LDG.E.U8 R57, desc[UR36][R10.64+0x38] ;  /* 0x000038240a397981 */ /* 0x004e64000c1e1100 */
[----:B-1----:R-:W-:-:S05]  /*3210*/  PRMT R3, R57, 0x8880, RZ ;  /* 0x0000888039037816 */ /* 0x002fca00000000ff */
[----:B------:R-:W-:-:S07]  /*3220*/  IMAD R0, R3, R56, RZ ;  /* 0x0000003803007224 */ /* 0x000fce00078e02ff */
.L_x_95:
[----:B------:R-:W-:Y:S05]  /*3230*/  BSYNC B1 ;  /* 0x0000000000017941 */ /* 0x000fea0003800000 */
.L_x_94:
[----:B-1----:R-:W-:Y:S01]  /*3240*/  @!P3 IMAD R3, R54, R23, R0 ;  /* 0x000000173603b224 */ /* 0x002fe200078e0200 */
[----:B------:R-:W-:Y:S01]  /*3250*/  ISETP.LT.OR P2, PT, R60, 0x9, !P2 ;  /* 0x000000093c00780c */ /* 0x000fe20005741670 */
[----:B------:R-:W-:Y:S03]  /*3260*/  BSSY B1, `(.L_x_96) ;  /* 0x0000006000017945 */ /* 0x000fe60003800000 */
[----:B------:R1:W-:Y:S09]  /*3270*/  @!P3 STG.E.U8 desc[UR36][R4.64+0x38], R3 ;  /* 0x000038030400b986 */ /* 0x0003f2000c101124 */
[----:B------:R-:W-:Y:S05]  /*3280*/  @P2 BRA `(.L_x_97) ;  /* 0x00000000000c2947 */ /* 0x000fea0003800000 */
[----:B--2---:R-:W1:Y:S02]  /*3290*/  LDG.E.U8 R57, desc[UR36][R10.64+0x39] ;  /* 0x000039240a397981 */ /* 0x004e64000c1e1100 */
[----:B-1----:R-:W-:-:S05]  /*32a0*/  PRMT R3, R57, 0x8880, RZ ;  /* 0x0000888039037816 */ /* 0x002fca00000000ff */
[----:B------:R-:W-:-:S07]  /*32b0*/  IMAD R0, R3, R56, RZ ;  /* 0x0000003803007224 */ /* 0x000fce00078e02ff */
.L_x_97:
[----:B------:R-:W-:Y:S05]  /*32c0*/  BSYNC B1 ;  /* 0x0000000000017941 */ /* 0x000fea0003800000 */
.L_x_96:
[----:B------:R-:W-:Y:S01]  /*32d0*/  IMAD R55, R55, R23, R0 ;  /* 0x0000001737377224 */ /* 0x000fe200078e0200 */
[----:B------:R-:W-:Y:S06]  /*32e0*/  @P2 BRA `(.L_x_98) ;  /* 0x0000000400c82947 */ /* 0x000fec0003800000 */
[----:B------:R0:W-:Y:S01]  /*32f0*/  STG.E.U8 desc[UR36][R4.64+0x39], R55 ;  /* 0x0000393704007986 */ /* 0x0001e2000c101124 */
[----:B------:R-:W-:Y:S05]  /*3300*/  BRA `(.L_x_98) ;  /* 0x0000000400c07947 */ /* 0x000fea0003800000 */
.L_x_33:
[C---:B------:R-:W-:Y:S02]  /*3310*/  ISETP.GE.AND P0, PT, R64.reuse, 0x2, PT ;  /* 0x000000024000780c */ /* 0x040fe40003f06270 */
[----:B------:R-:W-:Y:S02]  /*3320*/  ISETP.GE.AND P2, PT, R64, 0x1, PT ;  /* 0x000000014000780c */ /* 0x000fe40003f46270 */
[C---:B------:R-:W-:Y:S02]  /*3330*/  ISETP.LT.OR P3, PT, R60.reuse, 0x1, !P0 ;  /* 0x000000013c00780c */ /* 0x040fe40004761670 */
[C---:B------:R-:W-:Y:S02]  /*3340*/  ISETP.LT.OR P1, PT, R60.reuse, 0x1, !P2 ;  /* 0x000000013c00780c */ /* 0x040fe40005721670 */
[C---:B------:R-:W-:Y:S02]  /*3350*/  ISETP.LT.OR P2, PT, R60.reuse, 0x9, !P2 ;  /* 0x000000093c00780c */ /* 0x040fe40005741670 */
[----:B------:R-:W-:-:S07]  /*3360*/  ISETP.LT.OR P0, PT, R60, 0x9, !P0 ;  /* 0x000000093c00780c */ /* 0x000fce0004701670 */
[-C--:B------:R-:W-:Y:S02]  /*3370*/  @!P3 IMAD R25, R25, R23.reuse, RZ ;  /* 0x000000171919b224 */ /* 0x080fe400078e02ff */
[-C--:B------:R-:W-:Y:S02]  /*3380*/  @!P1 IMAD R3, R24, R23.reuse, RZ ;  /* 0x0000001718039224 */ /* 0x080fe400078e02ff */
[-C--:B------:R-:W-:Y:S01]  /*3390*/  @!P2 IMAD R9, R26, R23.reuse, RZ ;  /* 0x000000171a09a224 */ /* 0x080fe200078e02ff */
[----:B------:R-:W-:Y:S01]  /*33a0*/  @!P3 STG.E.U8 desc[UR36][R6.64+0x1], R25 ;  /* 0x000001190600b986 */ /* 0x000fe2000c101124 */
[C---:B------:R-:W-:Y:S01]  /*33b0*/  ISETP.GE.AND P3, PT, R64.reuse, 0x9, PT ;  /* 0x000000094000780c */ /* 0x040fe20003f66270 */
[----:B------:R-:W-:Y:S02]  /*33c0*/  @!P0 IMAD R27, R27, R23, RZ ;  /* 0x000000171b1b8224 */ /* 0x000fe400078e02ff */
[----:B------:R0:W-:Y:S01]  /*33d0*/  @!P1 STG.E.U8 desc[UR36][R6.64], R3 ;  /* 0x0000000306009986 */ /* 0x0001e2000c101124 */
[----:B------:R-:W-:-:S03]  /*33e0*/  ISETP.GE.AND P1, PT, R64, 0xa, PT ;  /* 0x0000000a4000780c */ /* 0x000fc60003f26270 */
[----:B------:R1:W-:Y:S01]  /*33f0*/  @!P2 STG.E.U8 desc[UR36][R4.64], R9 ;  /* 0x000000090400a986 */ /* 0x0003e2000c101124 */
[C---:B------:R-:W-:Y:S02]  /*3400*/  ISETP.LT.OR P2, PT, R60.reuse, 0x1, !P3 ;  /* 0x000000013c00780c */ /* 0x040fe40005f41670 */
[C---:B------:R-:W-:Y:S01]  /*3410*/  ISETP.LT.OR P4, PT, R60.reuse, 0x1, !P1 ;  /* 0x000000013c00780c */ /* 0x040fe20004f81670 */
[----:B------:R-:W-:Y:S01]  /*3420*/  @!P0 STG.E.U8 desc[UR36][R4.64+0x1], R27 ;  /* 0x0000011b04008986 */ /* 0x000fe2000c101124 */
[----:B------:R-:W-:Y:S02]  /*3430*/  ISETP.LT.OR P3, PT, R60, 0x9, !P3 ;  /* 0x000000093c00780c */ /* 0x000fe40005f61670 */
[----:B------:R-:W-:Y:S02]  /*3440*/  ISETP.GE.AND P0, PT, R64, 0x12, PT ;  /* 0x000000124000780c */ /* 0x000fe40003f06270 */
[----:B------:R-:W-:-:S05]  /*3450*/  ISETP.LT.OR P1, PT, R60, 0x9, !P1 ;  /* 0x000000093c00780c */ /* 0x000fca0004f21670 */
[-C--:B------:R-:W-:Y:S02]  /*3460*/  @!P2 IMAD R11, R28, R23.reuse, RZ ;  /* 0x000000171c0ba224 */ /* 0x080fe400078e02ff */
[-C--:B------:R-:W-:Y:S02]  /*3470*/  @!P4 IMAD R29, R29, R23.reuse, RZ ;  /* 0x000000171d1dc224 */ /* 0x080fe400078e02ff */
[-C--:B0-----:R-:W-:Y:S01]  /*3480*/  @!P3 IMAD R3, R30, R23.reuse, RZ ;  /* 0x000000171e03b224 */ /* 0x081fe200078e02ff */
[----:B------:R0:W-:Y:S01]  /*3490*/  @!P2 STG.E.U8 desc[UR36][R6.64+0x8], R11 ;  /* 0x0000080b0600a986 */ /* 0x0001e2000c101124 */
[----:B------:R-:W-:Y:S02]  /*34a0*/  ISETP.GE.AND P2, PT, R64, 0x11, PT ;  /* 0x000000114000780c */ /* 0x000fe40003f46270 */
[----:B------:R-:W-:Y:S01]  /*34b0*/  @!P1 IMAD R31, R31, R23, RZ ;  /* 0x000000171f1f9224 */ /* 0x000fe200078e02ff */
[----:B------:R-:W-:Y:S01]  /*34c0*/  @!P4 STG.E.U8 desc[UR36][R6.64+0x9], R29 ;  /* 0x0000091d0600c986 */ /* 0x000fe2000c101124 */
[----:B------:R-:W-:-:S02]  /*34d0*/  ISETP.LT.OR P4, PT, R60, 0x1, !P0 ;  /* 0x000000013c00780c */ /* 0x000fc40004781670 */
[C---:B------:R-:W-:Y:S01]  /*34e0*/  ISETP.LT.OR P0, PT, R60.reuse, 0x9, !P0 ;  /* 0x000000093c00780c */ /* 0x040fe20004701670 */
[----:B------:R3:W-:Y:S01]  /*34f0*/  @!P3 STG.E.U8 desc[UR36][R4.64+0x8], R3 ;  /* 0x000008030400b986 */ /* 0x0007e2000c101124 */
[C---:B------:R-:W-:Y:S02]  /*3500*/  ISETP.LT.OR P3, PT, R60.reuse, 0x1, !P2 ;  /* 0x000000013c00780c */ /* 0x040fe40005761670 */
[----:B------:R-:W-:Y:S01]  /*3510*/  ISETP.LT.OR P2, PT, R60, 0x9, !P2 ;  /* 0x000000093c00780c */ /* 0x000fe20005741670 */
[----:B------:R-:W-:Y:S01]  /*3520*/  @!P1 STG.E.U8 desc[UR36][R4.64+0x9], R31 ;  /* 0x0000091f04009986 */ /* 0x000fe2000c101124 */
[----:B------:R-:W-:-:S05]  /*3530*/  ISETP.GE.AND P1, PT, R64, 0x1a, PT ;  /* 0x0000001a4000780c */ /* 0x000fca0003f26270 */
[-C--:B------:R-:W-:Y:S02]  /*3540*/  @!P4 IMAD R33, R33, R23.reuse, RZ ;  /* 0x000000172121c224 */ /* 0x080fe400078e02ff */
[-C--:B------:R-:W-:Y:S02]  /*3550*/  @!P0 IMAD R35, R35, R23.reuse, RZ ;  /* 0x0000001723238224 */ /* 0x080fe400078e02ff */
[-C--:B-1----:R-:W-:Y:S01]  /*3560*/  @!P3 IMAD R9, R32, R23.reuse, RZ ;  /* 0x000000172009b224 */ /* 0x082fe200078e02ff */
[----:B------:R-:W-:Y:S01]  /*3570*/  @!P4 STG.E.U8 desc[UR36][R6.64+0x11], R33 ;  /* 0x000011210600c986 */ /* 0x000fe2000c101124 */
[----:B0-----:R-:W-:Y:S01]  /*3580*/  @!P2 IMAD R11, R34, R23, RZ ;  /* 0x00000017220ba224 */ /* 0x001fe200078e02ff */
[----:B------:R-:W-:Y:S02]  /*3590*/  ISETP.LT.OR P4, PT, R60, 0x1, !P1 ;  /* 0x000000013c00780c */ /* 0x000fe40004f81670 */
[----:B------:R0:W-:Y:S01]  /*35a0*/  @!P3 STG.E.U8 desc[UR36][R6.64+0x10], R9 ;  /* 0x000010090600b986 */ /* 0x0001e2000c101124 */
[----:B------:R-:W-:-:S02]  /*35b0*/  ISETP.GE.AND P3, PT, R64, 0x19, PT ;  /* 0x000000194000780c */ /* 0x000fc40003f66270 */
[C---:B------:R-:W-:Y:S01]  /*35c0*/  ISETP.LT.OR P1, PT, R60.reuse, 0x9, !P1 ;  /* 0x000000093c00780c */ /* 0x040fe20004f21670 */
[----:B------:R1:W-:Y:S01]  /*35d0*/  @!P2 STG.E.U8 desc[UR36][R4.64+0x10], R11 ;  /* 0x0000100b0400a986 */ /* 0x0003e2000c101124 */
[C---:B------:R-:W-:Y:S02]  /*35e0*/  ISETP.LT.OR P2, PT, R60.reuse, 0x1, !P3 ;  /* 0x000000013c00780c */ /* 0x040fe40005f41670 */
[----:B------:R-:W-:Y:S01]  /*35f0*/  ISETP.LT.OR P3, PT, R60, 0x9, !P3 ;  /* 0x000000093c00780c */ /* 0x000fe20005f61670 */
[----:B------:R-:W-:Y:S01]  /*3600*/  @!P0 STG.E.U8 desc[UR36][R4.64+0x11], R35 ;  /* 0x0000112304008986 */ /* 0x000fe2000c101124 */
[----:B------:R-:W-:Y:S02]  /*3610*/  ISETP.GE.AND P0, PT, R64, 0x22, PT ;  /* 0x000000224000780c */ /* 0x000fe40003f06270 */
[----:B------:R-:W-:-:S05]  /*3620*/  @!P4 IMAD R37, R37, R23, RZ ;  /* 0x000000172525c224 */ /* 0x000fca00078e02ff */
[----:B------:R-:W-:Y:S01]  /*3630*/  @!P4 STG.E.U8 desc[UR36][R6.64+0x19], R37 ;  /* 0x000019250600c986 */ /* 0x000fe2000c101124 */
[-C--:B------:R-:W-:Y:S02]  /*3640*/  @!P1 IMAD R39, R39, R23.reuse, RZ ;  /* 0x0000001727279224 */ /* 0x080fe400078e02ff */
[-C--:B---3--:R-:W-:Y:S02]  /*3650*/  @!P2 IMAD R3, R36, R23.reuse, RZ ;  /* 0x000000172403a224 */ /* 0x088fe400078e02ff */
[----:B0-----:R-:W-:-:S03]  /*3660*/  @!P3 IMAD R9, R38, R23, RZ ;  /* 0x000000172609b224 */ /* 0x001fc600078e02ff */
[----:B------:R0:W-:Y:S01]  /*3670*/  @!P2 STG.E.U8 desc[UR36][R6.64+0x18], R3 ;  /* 0x000018030600a986 */ /* 0x0001e2000c101124 */
[----:B------:R-:W-:-:S03]  /*3680*/  ISETP.GE.AND P2, PT, R64, 0x21, PT ;  /* 0x000000214000780c */ /* 0x000fc60003f46270 */
[----:B------:R3:W-:Y:S01]  /*3690*/  @!P3 STG.E.U8 desc[UR36][R4.64+0x18], R9 ;  /* 0x000018090400b986 */ /* 0x0007e2000c101124 */
[C---:B------:R-:W-:Y:S02]  /*36a0*/  ISETP.LT.OR P3, PT, R60.reuse, 0x1, !P0 ;  /* 0x000000013c00780c */ /* 0x040fe40004761670 */
[C---:B------:R-:W-:Y:S01]  /*36b0*/  ISETP.LT.OR P4, PT, R60.reuse, 0x1, !P2 ;  /* 0x000000013c00780c */ /* 0x040fe20005781670 */
[----:B------:R-:W-:Y:S01]  /*36c0*/  @!P1 STG.E.U8 desc[UR36][R4.64+0x19], R39 ;  /* 0x0000192704009986 */ /* 0x000fe2000c101124 */
[----:B------:R-:W-:Y:S02]  /*36d0*/  ISETP.LT.OR P2, PT, R60, 0x9, !P2 ;  /* 0x000000093c00780c */ /* 0x000fe40005741670 */
[----:B------:R-:W-:-:S07]  /*36e0*/  ISETP.GE.AND P1, PT, R64, 0x29, PT ;  /* 0x000000294000780c */ /* 0x000fce0003f26270 */
[-C--:B------:R-:W-:Y:S02]  /*36f0*/  @!P3 IMAD R41, R41, R23.reuse, RZ ;  /* 0x000000172929b224 */ /* 0x080fe400078e02ff */
[-C--:B-1----:R-:W-:Y:S02]  /*3700*/  @!P4 IMAD R11, R40, R23.reuse, RZ ;  /* 0x00000017280bc224 */ /* 0x082fe400078e02ff */
[----:B0-----:R-:W-:Y:S01]  /*3710*/  @!P2 IMAD R3, R42, R23, RZ ;  /* 0x000000172a03a224 */ /* 0x001fe200078e02ff */
[----:B------:R-:W-:Y:S01]  /*3720*/  @!P3 STG.E.U8 desc[UR36][R6.64+0x21], R41 ;  /* 0x000021290600b986 */ /* 0x000fe2000c101124 */
[----:B------:R-:W-:Y:S02]  /*3730*/  ISETP.LT.OR P3, PT, R60, 0x9, !P0 ;  /* 0x000000093c00780c */ /* 0x000fe40004761670 */
[----:B------:R-:W-:Y:S01]  /*3740*/  ISETP.GE.AND P0, PT, R64, 0x2a, PT ;  /* 0x0000002a4000780c */ /* 0x000fe20003f06270 */
[----:B------:R0:W-:Y:S01]  /*3750*/  @!P4 STG.E.U8 desc[UR36][R6.64+0x20], R11 ;  /* 0x0000200b0600c986 */ /* 0x0001e2000c101124 */
[----:B------:R-:W-:-:S02]  /*3760*/  ISETP.LT.OR P4, PT, R60, 0x1, !P1 ;  /* 0x000000013c00780c */ /* 0x000fc40004f81670 */
[C---:B------:R-:W-:Y:S01]  /*3770*/  ISETP.LT.OR P1, PT, R60.reuse, 0x9, !P1 ;  /* 0x000000093c00780c */ /* 0x040fe20004f21670 */
[----:B------:R1:W-:Y:S01]  /*3780*/  @!P2 STG.E.U8 desc[UR36][R4.64+0x20], R3 ;  /* 0x000020030400a986 */ /* 0x0003e2000c101124 */
[C---:B------:R-:W-:Y:S02]  /*3790*/  ISETP.LT.OR P2, PT, R60.reuse, 0x1, !P0 ;  /* 0x000000013c00780c */ /* 0x040fe40004741670 */
[----:B------:R-:W-:-:S03]  /*37a0*/  ISETP.LT.OR P0, PT, R60, 0x9, !P0 ;  /* 0x000000093c00780c */ /* 0x000fc60004701670 */
[----:B------:R-:W-:-:S04]  /*37b0*/  @!P3 IMAD R43, R43, R23, RZ ;  /* 0x000000172b2bb224 */ /* 0x000fc800078e02ff */
[-C--:B---3--:R-:W-:Y:S01]  /*37c0*/  @!P4 IMAD R9, R44, R23.reuse, RZ ;  /* 0x000000172c09c224 */ /* 0x088fe200078e02ff */
[----:B------:R-:W-:Y:S01]  /*37d0*/  @!P3 STG.E.U8 desc[UR36][R4.64+0x21], R43 ;  /* 0x0000212b0400b986 */ /* 0x000fe2000c101124 */
[----:B------:R-:W-:Y:S01]  /*37e0*/  ISETP.GE.AND P3, PT, R64, 0x31, PT ;  /* 0x000000314000780c */ /* 0x000fe20003f66270 */
[-C--:B0-----:R-:W-:Y:S02]  /*37f0*/  @!P1 IMAD R11, R46, R23.reuse, RZ ;  /* 0x000000172e0b9224 */ /* 0x081fe400078e02ff */
[-C--:B------:R-:W-:Y:S01]  /*3800*/  @!P2 IMAD R45, R45, R23.reuse, RZ ;  /* 0x000000172d2da224 */ /* 0x080fe200078e02ff */
[----:B------:R0:W-:Y:S01]  /*3810*/  @!P4 STG.E.U8 desc[UR36][R6.64+0x28], R9 ;  /* 0x000028090600c986 */ /* 0x0001e2000c101124 */
[C---:B------:R-:W-:Y:S01]  /*3820*/  ISETP.LT.OR P4, PT, R60.reuse, 0x1, !P3 ;  /* 0x000000013c00780c */ /* 0x040fe20005f81670 */
[----:B------:R-:W-:Y:S01]  /*3830*/  @!P0 IMAD R47, R47, R23, RZ ;  /* 0x000000172f2f8224 */ /* 0x000fe200078e02ff */
[----:B------:R-:W-:Y:S01]  /*3840*/  ISETP.LT.OR P3, PT, R60, 0x9, !P3 ;  /* 0x000000093c00780c */ /* 0x000fe20005f61670 */
[----:B------:R-:W-:Y:S01]  /*3850*/  @!P2 STG.E.U8 desc[UR36][R6.64+0x29], R45 ;  /* 0x0000292d0600a986 */ /* 0x000fe2000c101124 */
[----:B------:R-:W-:-:S03]  /*3860*/  ISETP.GE.AND P2, PT, R64, 0x32, PT ;  /* 0x000000324000780c */ /* 0x000fc60003f46270 */
[----:B------:R-:W-:Y:S01]  /*3870*/  @!P1 STG.E.U8 desc[UR36][R4.64+0x28], R11 ;  /* 0x0000280b04009986 */ /* 0x000fe2000c101124 */
[C---:B------:R-:W-:Y:S02]  /*3880*/  ISETP.LT.OR P1, PT, R60.reuse, 0x1, !P2 ;  /* 0x000000013c00780c */ /* 0x040fe40005721670 */
[----:B------:R-:W-:Y:S01]  /*3890*/  ISETP.LT.OR P2, PT, R60, 0x9, !P2 ;  /* 0x000000093c00780c */ /* 0x000fe20005741670 */
[----:B------:R-:W-:Y:S01]  /*38a0*/  @!P0 STG.E.U8 desc[UR36][R4.64+0x29], R47 ;  /* 0x0000292f04008986 */ /* 0x000fe2000c101124 */
[----:B------:R-:W-:Y:S01]  /*38b0*/  ISETP.GE.AND P0, PT, R64, 0x3a, PT ;  /* 0x0000003a4000780c */ /* 0x000fe20003f06270 */
[-C--:B-1----:R-:W-:Y:S02]  /*38c0*/  @!P4 IMAD R3, R48, R23.reuse, RZ ;  /* 0x000000173003c224 */ /* 0x082fe400078e02ff */
[----:B0-----:R-:W-:-:S03]  /*38d0*/  @!P3 IMAD R9, R50, R23, RZ ;  /* 0x000000173209b224 */ /* 0x001fc600078e02ff */
[----:B------:R0:W-:Y:S01]  /*38e0*/  @!P4 STG.E.U8 desc[UR36][R6.64+0x30], R3 ;  /* 0x000030030600c986 */ /* 0x0001e2000c101124 */
[----:B------:R-:W-:Y:S02]  /*38f0*/  ISETP.GE.AND P4, PT, R64, 0x39, PT ;  /* 0x000000394000780c */ /* 0x000fe40003f86270 */
[-C--:B------:R-:W-:Y:S02]  /*3900*/  @!P1 IMAD R49, R49, R23.reuse, RZ ;  /* 0x0000001731319224 */ /* 0x080fe400078e02ff */
[----:B------:R-:W-:-:S03]  /*3910*/  @!P2 IMAD R51, R51, R23, RZ ;  /* 0x000000173333a224 */ /* 0x000fc600078e02ff */
[----:B------:R1:W-:Y:S01]  /*3920*/  @!P1 STG.E.U8 desc[UR36][R6.64+0x31], R49 ;  /* 0x0000313106009986 */ /* 0x0003e2000c101124 */
[C---:B------:R-:W-:Y:S02]  /*3930*/  ISETP.LT.OR P1, PT, R60.reuse, 0x1, !P0 ;  /* 0x000000013c00780c */ /* 0x040fe40004721670 */
[C---:B------:R-:W-:Y:S01]  /*3940*/  ISETP.LT.OR P0, PT, R60.reuse, 0x9, !P0 ;  /* 0x000000093c00780c */ /* 0x040fe20004701670 */
[----:B------:R1:W-:Y:S01]  /*3950*/  @!P3 STG.E.U8 desc[UR36][R4.64+0x30], R9 ;  /* 0x000030090400b986 */ /* 0x0003e2000c101124 */
[C---:B------:R-:W-:Y:S02]  /*3960*/  ISETP.LT.OR P3, PT, R60.reuse, 0x1, !P4 ;  /* 0x000000013c00780c */ /* 0x040fe40006761670 */
[----:B------:R-:W-:Y:S01]  /*3970*/  ISETP.LT.OR P4, PT, R60, 0x9, !P4 ;  /* 0x000000093c00780c */ /* 0x000fe20006781670 */
[----:B------:R1:W-:Y:S06]  /*3980*/  @!P2 STG.E.U8 desc[UR36][R4.64+0x31], R51 ;  /* 0x000031330400a986 */ /* 0x0003ec000c101124 */
[----:B------:R-:W-:-:S02]  /*3990*/  @!P1 IMAD R53, R53, R23, RZ ;  /* 0x0000001735359224 */ /* 0x000fc400078e02ff */
[-C--:B------:R-:W-:Y:S02]  /*39a0*/  @!P0 IMAD R55, R55, R23.reuse, RZ ;  /* 0x0000001737378224 */ /* 0x080fe400078e02ff */
[-C--:B0-----:R-:W-:Y:S01]  /*39b0*/  @!P3 IMAD R3, R52, R23.reuse, RZ ;  /* 0x000000173403b224 */ /* 0x081fe200078e02ff */
[----:B------:R1:W-:Y:S01]  /*39c0*/  @!P1 STG.E.U8 desc[UR36][R6.64+0x39], R53 ;  /* 0x0000393506009986 */ /* 0x0003e2000c101124 */
[----:B------:R-:W-:-:S03]  /*39d0*/  @!P4 IMAD R11, R54, R23, RZ ;  /* 0x00000017360bc224 */ /* 0x000fc600078e02ff */
[----:B------:R1:W-:Y:S04]  /*39e0*/  @!P3 STG.E.U8 desc[UR36][R6.64+0x38], R3 ;  /* 0x000038030600b986 */ /* 0x0003e8000c101124 */
[----:B------:R1:W-:Y:S04]  /*39f0*/  @!P4 STG.E.U8 desc[UR36][R4.64+0x38], R11 ;  /* 0x0000380b0400c986 */ /* 0x0003e8000c101124 */
[----:B------:R1:W-:Y:S02]  /*3a00*/  @!P0 STG.E.U8 desc[UR36][R4.64+0x39], R55 ;  /* 0x0000393704008986 */ /* 0x0003e4000c101124 */
.L_x_98:
[----:B------:R-:W-:Y:S05]  /*3a10*/  BSYNC B0 ;  /* 0x0000000000007941 */ /* 0x000fea0003800000 */
.L_x_32:
[----:B------:R-:W-:Y:S01]  /*3a20*/  ULDC UR4, c[0x0][0xc] ;  /* 0x0000030000047ab9 */ /* 0x000fe20000000800 */
[----:B------:R-:W-:Y:S01]  /*3a30*/  ULDC UR5, c[0x0][0x10] ;  /* 0x0000040000057ab9 */ /* 0x000fe20000000800 */
[----:B-1----:R-:W1:Y:S01]  /*3a40*/  LDC R3, c[0x0][0x14] ;  /* 0x00000500ff037b82 */ /* 0x002e620000000800 */
[----:B------:R-:W-:Y:S01]  /*3a50*/  UIMAD.WIDE.U32 UR4, UR4, UR5, URZ ;  /* 0x00000005040472a5 */ /* 0x000fe2000f8e003f */
[----:B------:R-:W-:Y:S01]  /*3a60*/  PRMT R0, RZ, 0x7610, R0 ;  /* 0x00007610ff007816 */ /* 0x000fe20000000000 */
[----:B------:R-:W-:Y:S02]  /*3a70*/  IMAD.MOV.U32 R60, RZ, RZ, -0x1 ;  /* 0xffffffffff3c7424 */ /* 0x000fe400078e00ff */
[----:B------:R-:W-:Y:S02]  /*3a80*/  IMAD.MOV.U32 R61, RZ, RZ, -0x1 ;  /* 0xffffffffff3d7424 */ /* 0x000fe400078e00ff */
[----:B-1----:R-:W-:-:S04]  /*3a90*/  IMAD.WIDE.U32 R16, R3, UR4, R16 ;  /* 0x0000000403107c25 */ /* 0x002fc8000f8e0010 */
[----:B------:R-:W-:Y:S01]  /*3aa0*/  IMAD R3, R3, UR5, RZ ;  /* 0x0000000503037c24 */ /* 0x000fe2000f8e02ff */
[----:B------:R-:W-:Y:S02]  /*3ab0*/  ULDC.64 UR4, c[0x0][0x650] ;  /* 0x0001940000047ab9 */ /* 0x000fe40000000a00 */
[----:B------:R-:W-:Y:S01]  /*3ac0*/  ISETP.GE.U32.AND P0, PT, R16, UR4, PT ;  /* 0x0000000410007c0c */ /* 0x000fe2000bf06070 */
[----:B------:R-:W-:-:S05]  /*3ad0*/  IMAD.IADD R17, R17, 0x1, R3 ;  /* 0x0000000111117824 */ /* 0x000fca00078e0203 */
[----:B------:R-:W-:-:S13]  /*3ae0*/  ISETP.GE.U32.AND.EX P0, PT, R17, UR5, PT, P0 ;  /* 0x0000000511007c0c */ /* 0x000fda000bf06100 */
[----:B------:R-:W-:Y:S05]  /*3af0*/  @P0 BRA `(.L_x_99) ;  /* 0x0000000400640947 */ /* 0x000fea0003800000 */
[----:B------:R-:W1:Y:S01]  /*3b00*/  S2R R12, SR_CTAID.X ;  /* 0x00000000000c7919 */ /* 0x000e620000002500 */
[----:B------:R-:W2:Y:S01]  /*3b10*/  LDC.64 R10, c[0x0][0x628] ;  /* 0x00018a00ff0a7b82 */ /* 0x000ea20000000a00 */
[----:B------:R-:W-:Y:S01]  /*3b20*/  ULDC UR4, c[0x0][0x150] ;  /* 0x0000540000047ab9 */ /* 0x000fe20000000800 */
[----:B0-----:R-:W-:Y:S01]  /*3b30*/  IMAD.MOV.U32 R8, RZ, RZ, R16 ;  /* 0x000000ffff087224 */ /* 0x001fe200078e0010 */
[----:B------:R-:W0:Y:S01]  /*3b40*/  S2R R24, SR_CTAID.Y ;  /* 0x0000000000187919 */ /* 0x000e220000002600 */
[----:B------:R-:W-:-:S04]  /*3b50*/  IMAD.MOV.U32 R9, RZ, RZ, R17 ;  /* 0x000000ffff097224 */ /* 0x000fc800078e0011 */
[----:B------:R-:W0:Y:S08]  /*3b60*/  LDC R21, c[0x0][0x144] ;  /* 0x00005100ff157b82 */ /* 0x000e300000000800 */
[----:B------:R-:W0:Y:S08]  /*3b70*/  LDC R0, c[0x0][0x630] ;  /* 0x00018c00ff007b82 */ /* 0x000e300000000800 */
[----:B------:R-:W0:Y:S01]  /*3b80*/  LDC.64 R14, c[0x0][0x620] ;  /* 0x00018800ff0e7b82 */ /* 0x000e220000000a00 */
[----:B--2---:R-:W-:-:S04]  /*3b90*/  ISETP.NE.U32.AND P0, PT, R10, RZ, PT ;  /* 0x000000ff0a00720c */ /* 0x004fc80003f05070 */
[----:B------:R-:W-:Y:S02]  /*3ba0*/  ISETP.NE.AND.EX P0, PT, R11, RZ, PT, P0 ;  /* 0x000000ff0b00720c */ /* 0x000fe40003f05300 */
[----:B-1----:R-:W-:-:S05]  /*3bb0*/  I2FP.F32.U32 R3, R12 ;  /* 0x0000000c00037245 */ /* 0x002fca0000201000 */
[----:B------:R-:W-:-:S04]  /*3bc0*/  FMUL R3, R3, UR4 ;  /* 0x0000000403037c20 */ /* 0x000fc80008400000 */
[----:B------:R1:W2:Y:S02]  /*3bd0*/  F2I.U32.TRUNC.NTZ R20, R3 ;  /* 0x0000000300147305 */ /* 0x0002a4000020f000 */
[----:B------:R-:W-:Y:S05]  /*3be0*/  @!P0 BRA `(.L_x_100) ;  /* 0x0000000000288947 */ /* 0x000fea0003800000 */
[----:B-1----:R-:W1:Y:S02]  /*3bf0*/  LDC R3, c[0x0][0x634] ;  /* 0x00018d00ff037b82 */ /* 0x002e640000000800 */
[----:B-1----:R-:W-:-:S05]  /*3c00*/  IADD3 R3, P0, R16, R3, RZ ;  /* 0x0000000310037210 */ /* 0x002fca0007f1e0ff */
[----:B------:R-:W-:-:S04]  /*3c10*/  IMAD.X R13, RZ, RZ, R17, P0 ;  /* 0x000000ffff0d7224 */ /* 0x000fc800000e0611 */
[----:B----4-:R-:W-:-:S04]  /*3c20*/  IMAD.WIDE.U32 R4, R13, R10, RZ ;  /* 0x0000000a0d047225 */ /* 0x010fc800078e00ff */
[----:B---3--:R-:W-:-:S04]  /*3c30*/  IMAD.WIDE.U32 R6, P0, R3, R11, R4 ;  /* 0x0000000b03067225 */ /* 0x008fc80007800004 */
[----:B------:R-:W-:-:S04]  /*3c40*/  IMAD.WIDE.U32 R4, R3, R10, RZ ;  /* 0x0000000a03047225 */ /* 0x000fc800078e00ff */
[----:B------:R-:W-:Y:S01]  /*3c50*/  IMAD.X R9, RZ, RZ, RZ, P0 ;  /* 0x000000ffff097224 */ /* 0x000fe200000e06ff */
[----:B------:R-:W-:Y:S01]  /*3c60*/  IADD3 RZ, P0, R5, R6, RZ ;  /* 0x0000000605ff7210 */ /* 0x000fe20007f1e0ff */
[----:B------:R-:W-:-:S04]  /*3c70*/  IMAD.MOV.U32 R8, RZ, RZ, R7 ;  /* 0x000000ffff087224 */ /* 0x000fc800078e0007 */
[----:B------:R-:W-:-:S08]  /*3c80*/  IMAD.WIDE.U32.X R8, R13, R11, R8, P0 ;  /* 0x0000000b0d087225 */ /* 0x000fd000000e0408 */
.L_x_100:
[----:B------:R-:W4:Y:S01]  /*3c90*/  LDC.64 R30, c[0x0][0x640] ;  /* 0x00019000ff1e7b82 */ /* 0x000f220000000a00 */
[-CC-:B0-----:R-:W-:Y:S01]  /*3ca0*/  SHF.R.U64 R61, R8, R0.reuse, R9.reuse ;  /* 0x00000000083d7219 */ /* 0x181fe20000001209 */
[----:B--2---:R-:W-:Y:S01]  /*3cb0*/  IMAD.MOV R20, RZ, RZ, -R20 ;  /* 0x000000ffff147224 */ /* 0x004fe200078e0a14 */
[----:B------:R-:W-:Y:S01]  /*3cc0*/  SHF.R.U32.HI R0, RZ, R0, R9 ;  /* 0x00000000ff007219 */ /* 0x000fe20000011609 */
[----:B------:R-:W-:Y:S01]  /*3cd0*/  ULDC UR4, c[0x0][0x154] ;  /* 0x0000550000047ab9 */ /* 0x000fe20000000800 */
[----:B-1----:R-:W-:Y:S01]  /*3ce0*/  IADD3 R3, P0, RZ, -R61, RZ ;  /* 0x8000003dff037210 */ /* 0x002fe20007f1e0ff */
[----:B------:R-:W-:Y:S02]  /*3cf0*/  IMAD R26, R21, R20, R12 ;  /* 0x00000014151a7224 */ /* 0x000fe400078e020c */
[----:B---3--:R-:W0:Y:S01]  /*3d00*/  LDC R6, c[0x0][0x618] ;  /* 0x00018600ff067b82 */ /* 0x008e220000000800 */
[----:B------:R-:W-:Y:S02]  /*3d10*/  IMAD.MOV.U32 R7, RZ, RZ, 0x1 ;  /* 0x00000001ff077424 */ /* 0x000fe400078e00ff */
[----:B----4-:R-:W-:-:S04]  /*3d20*/  IMAD.X R5, RZ, RZ, ~R0, P0 ;  /* 0x000000ffff057224 */ /* 0x010fc800000e0e00 */
[-C--:B------:R-:W-:Y:S01]  /*3d30*/  IMAD R0, R5, R14.reuse, RZ ;  /* 0x0000000e05007224 */ /* 0x080fe200078e02ff */
[----:B------:R-:W1:Y:S01]  /*3d40*/  LDC R8, c[0x0][0x608] ;  /* 0x00018200ff087b82 */ /* 0x000e620000000800 */
[----:B------:R-:W-:-:S04]  /*3d50*/  IMAD.WIDE.U32 R4, R3, R14, R16 ;  /* 0x0000000e03047225 */ /* 0x000fc800078e0010 */
[----:B------:R-:W-:Y:S01]  /*3d60*/  IMAD R3, R3, R15, R0 ;  /* 0x0000000f03037224 */ /* 0x000fe200078e0200 */
[----:B------:R-:W-:Y:S02]  /*3d70*/  I2FP.F32.U32 R0, R24 ;  /* 0x0000001800007245 */ /* 0x000fe40000201000 */
[----:B------:R-:W2:Y:S01]  /*3d80*/  LDC R28, c[0x0][0x658] ;  /* 0x00019600ff1c7b82 */ /* 0x000ea20000000800 */
[----:B------:R-:W-:Y:S01]  /*3d90*/  IMAD.IADD R3, R5, 0x1, R3 ;  /* 0x0000000105037824 */ /* 0x000fe200078e0203 */
[----:B------:R-:W-:Y:S01]  /*3da0*/  ISETP.NE.U32.AND P0, PT, R30, RZ, PT ;  /* 0x000000ff1e00720c */ /* 0x000fe20003f05070 */
[----:B------:R-:W-:Y:S01]  /*3db0*/  FMUL R0, R0, UR4 ;  /* 0x0000000400007c20 */ /* 0x000fe20008400000 */
[----:B------:R-:W-:Y:S02]  /*3dc0*/  IMAD.MOV.U32 R5, RZ, RZ, -0x1 ;  /* 0xffffffffff057424 */ /* 0x000fe400078e00ff */
[----:B------:R-:W-:Y:S01]  /*3dd0*/  ISETP.NE.AND.EX P0, PT, R31, RZ, PT, P0 ;  /* 0x000000ff1f00720c */ /* 0x000fe20003f05300 */
[----:B------:R3:W4:Y:S01]  /*3de0*/  F2I.U32.TRUNC.NTZ R13, R0 ;  /* 0x00000000000d7305 */ /* 0x000722000020f000 */
[----:B------:R-:W3:Y:S01]  /*3df0*/  LDC R15, c[0x0][0x148] ;  /* 0x00005200ff0f7b82 */ /* 0x000ee20000000800 */
[----:B0-----:R-:W-:-:S02]  /*3e00*/  SHF.R.U64 R12, R4, R6, R3 ;  /* 0x00000006040c7219 */ /* 0x001fc40000001203 */
[----:B------:R-:W-:-:S05]  /*3e10*/  SHF.R.U32.HI R3, RZ, R6, R3 ;  /* 0x00000006ff037219 */ /* 0x000fca0000011603 */
[----:B------:R-:W0:Y:S01]  /*3e20*/  LDC R20, c[0x0][0x600] ;  /* 0x00018000ff147b82 */ /* 0x000e220000000800 */
[-CC-:B-1----:R-:W-:Y:S02]  /*3e30*/  SHF.R.U64 R10, R12, R8.reuse, R3.reuse ;  /* 0x000000080c0a7219 */ /* 0x182fe40000001203 */
[----:B------:R-:W-:-:S05]  /*3e40*/  SHF.R.U32.HI R3, RZ, R8, R3 ;  /* 0x00000008ff037219 */ /* 0x000fca0000011603 */
[----:B------:R-:W1:Y:S01]  /*3e50*/  LDC R21, c[0x0][0x648] ;  /* 0x00019200ff157b82 */ /* 0x000e620000000800 */
[-C--:B--2---:R-:W-:Y:S02]  /*3e60*/  SHF.L.U32 R4, R5, R28.reuse, RZ ;  /* 0x0000001c05047219 */ /* 0x084fe400000006ff */
[-CC-:B------:R-:W-:Y:S02]  /*3e70*/  SHF.R.U64 R14, R10, R28.reuse, R3.reuse ;  /* 0x0000001c0a0e7219 */ /* 0x180fe40000001203 */
[----:B------:R-:W-:Y:S02]  /*3e80*/  SHF.R.U32.HI R5, RZ, R28, R3 ;  /* 0x0000001cff057219 */ /* 0x000fe40000011603 */
[----:B------:R-:W-:Y:S01]  /*3e90*/  LOP3.LUT R59, RZ, R4, RZ, 0x33, !PT ;  /* 0x00000004ff3b7212 */ /* 0x000fe200078e33ff */
[----:B------:R-:W2:Y:S01]  /*3ea0*/  LDC R25, c[0x0][0x638] ;  /* 0x00018e00ff197b82 */ /* 0x000ea20000000800 */
[----:B------:R-:W-:Y:S01]  /*3eb0*/  SHF.L.U32 R28, R7, R28, RZ ;  /* 0x0000001c071c7219 */ /* 0x000fe200000006ff */
[----:B------:R-:W-:-:S06]  /*3ec0*/  IMAD.MOV.U32 R4, RZ, RZ, R14 ;  /* 0x000000ffff047224 */ /* 0x000fcc00078e000e */
[----:B------:R-:W0:Y:S01]  /*3ed0*/  LDC R27, c[0x0][0x610] ;  /* 0x00018400ff1b7b82 */ /* 0x000e220000000800 */
[----:B----4-:R-:W-:Y:S05]  /*3ee0*/  @!P0 BRA `(.L_x_101) ;  /* 0x0000000000288947 */ /* 0x010fea0003800000 */
        /* <DEDUP_REMOVED lines=10> */
.L_x_101:
[----:B------:R-:W-:Y:S01]  /*3f90*/  ISETP.NE.AND P0, PT, R2, 0x1, PT ;  /* 0x000000010200780c */ /* 0x000fe20003f05270 */
[----:B------:R-:W-:Y:S01]  /*3fa0*/  IMAD.MOV R13, RZ, RZ, -R13 ;  /* 0x000000ffff0d7224 */ /* 0x000fe200078e0a0d */
[----:B-1-3--:R-:W-:Y:S01]  /*3fb0*/  SHF.R.U64 R0, R4, R21, R5 ;  /* 0x0000001504007219 */ /* 0x00afe20000001205 */
[----:B0-----:R-:W-:Y:S01]  /*3fc0*/  VIADD R5, R20, 0xffffffff ;  /* 0xffffffff14057836 */ /* 0x001fe20000000000 */
[----:B------:R-:W-:-:S03]  /*3fd0*/  LOP3.LUT R59, R10, R59, RZ, 0xc0, !PT ;  /* 0x0000003b0a3b7212 */ /* 0x000fc600078ec0ff */
[----:B------:R-:W-:Y:S01]  /*3fe0*/  IMAD.MOV R3, RZ, RZ, -R0 ;  /* 0x000000ffff037224 */ /* 0x000fe200078e0a00 */
[----:B------:R-:W-:Y:S01]  /*3ff0*/  LOP3.LUT R5, R12, R5, RZ, 0xc0, !PT ;  /* 0x000000050c057212 */ /* 0x000fe200078ec0ff */
[----:B------:R-:W-:Y:S02]  /*4000*/  IMAD R59, R28, R0, R59 ;  /* 0x000000001c3b7224 */ /* 0x000fe400078e023b */
[----:B--2---:R-:W-:Y:S02]  /*4010*/  IMAD R0, R3, R25, R14 ;  /* 0x0000001903007224 */ /* 0x004fe400078e020e */
[----:B------:R-:W-:Y:S02]  /*4020*/  @P0 IMAD R26, R15, R13, R24 ;  /* 0x0000000d0f1a0224 */ /* 0x000fe400078e0218 */
[----:B------:R-:W-:Y:S02]  /*4030*/  IMAD R4, R0, R20, R5 ;  /* 0x0000001400047224 */ /* 0x000fe400078e0205 */
[----:B------:R-:W-:-:S02]  /*4040*/  IMAD R59, R59, R27, R26 ;  /* 0x0000001b3b3b7224 */ /* 0x000fc400078e021a */
[----:B------:R-:W-:-:S03]  /*4050*/  IMAD.MOV.U32 R3, RZ, RZ, 0x1 ;  /* 0x00000001ff037424 */ /* 0x000fc600078e00ff */
[----:B------:R-:W-:Y:S02]  /*4060*/  SEL R60, R4, R59, !P0 ;  /* 0x0000003b043c7207 */ /* 0x000fe40004000000 */
[----:B------:R-:W-:Y:S02]  /*4070*/  PRMT R0, R3, 0x7610, R0 ;  /* 0x0000761003007816 */ /* 0x000fe40000000000 */
[----:B------:R-:W-:-:S07]  /*4080*/  SEL R59, R59, R4, !P0 ;  /* 0x000000043b3b7207 */ /* 0x000fce0004000000 */
.L_x_99:
[----:B------:R-:W-:-:S13]  /*4090*/  LOP3.LUT P0, RZ, R0, 0xff, RZ, 0xc0, !PT ;  /* 0x000000ff00ff7812 */ /* 0x000fda000780c0ff */
[----:B------:R-:W-:Y:S05]  /*40a0*/  @P0 BRA `(.L_x_102) ;  /* 0xffffffd000300947 */ /* 0x000fea000383ffff */
[----:B------:R-:W-:Y:S05]  /*40b0*/  EXIT ;  /* 0x000000000000794d */ /* 0x000fea0003800000 */
.L_x_7:
[----:B0-----:R-:W-:Y:S01]  /*40c0*/  ULDC.64 UR4, c[0x0][0x650] ;  /* 0x0001940000047ab9 */ /* 0x001fe20000000a00 */
        /* <DEDUP_REMOVED lines=25> */
.L_x_104:
[----:B------:R-:W0:Y:S01]  /*4260*/  LDC.64 R26, c[0x0][0x640] ;  /* 0x00019000ff1a7b82 */ /* 0x000e220000000a00 */
[-CC-:B------:R-:W-:Y:S01]  /*4270*/  SHF.R.U64 R20, R12, R8.reuse, R13.reuse ;  /* 0x000000080c147219 */ /* 0x180fe2000000120d */
[----:B------:R-:W-:Y:S01]  /*4280*/  IMAD.MOV.U32 R30, RZ, RZ, 0x1 ;  /* 0x00000001ff1e7424 */ /* 0x000fe200078e00ff */
[----:B------:R-:W-:Y:S02]  /*4290*/  SHF.R.U32.HI R6, RZ, R8, R13 ;  /* 0x00000008ff067219 */ /* 0x000fe4000001160d */
[----:B------:R-:W-:-:S03]  /*42a0*/  IADD3 R11, P0, RZ, -R20, RZ ;  /* 0x80000014ff0b7210 */ /* 0x000fc60007f1e0ff */
[----:B------:R-:W1:Y:S02]  /*42b0*/  LDC R10, c[0x0][0x618] ;  /* 0x00018600ff0a7b82 */ /* 0x000e640000000800 */
[----:B------:R-:W-:-:S04]  /*42c0*/  IMAD.X R7, RZ, RZ, ~R6, P0 ;  /* 0x000000ffff077224 */ /* 0x000fc800000e0e06 */
[-C--:B------:R-:W-:Y:S02]  /*42d0*/  IMAD R8, R7, R22.reuse, RZ ;  /* 0x0000001607087224 */ /* 0x080fe400078e02ff */
[----:B------:R-:W2:Y:S01]  /*42e0*/  LDC R12, c[0x0][0x608] ;  /* 0x00018200ff0c7b82 */ /* 0x000ea20000000800 */
[----:B------:R-:W-:-:S04]  /*42f0*/  IMAD.WIDE.U32 R6, R11, R22, R16 ;  /* 0x000000160b067225 */ /* 0x000fc800078e0010 */
[----:B------:R-:W-:-:S03]  /*4300*/  IMAD R11, R11, R23, R8 ;  /* 0x000000170b0b7224 */ /* 0x000fc600078e0208 */
[----:B------:R-:W3:Y:S01]  /*4310*/  LDC R25, c[0x0][0x658] ;  /* 0x00019600ff197b82 */ /* 0x000ee20000000800 */
[----:B------:R-:W-:Y:S01]  /*4320*/  IMAD.IADD R7, R7, 0x1, R11 ;  /* 0x0000000107077824 */ /* 0x000fe200078e020b */
[----:B0-----:R-:W-:-:S04]  /*4330*/  ISETP.NE.U32.AND P0, PT, R26, RZ, PT ;  /* 0x000000ff1a00720c */ /* 0x001fc80003f05070 */
[----:B------:R-:W-:Y:S02]  /*4340*/  ISETP.NE.AND.EX P0, PT, R27, RZ, PT, P0 ;  /* 0x000000ff1b00720c */ /* 0x000fe40003f05300 */
[----:B------:R-:W0:Y:S01]  /*4350*/  LDC R23, c[0x0][0x600] ;  /* 0x00018000ff177b82 */ /* 0x000e220000000800 */
[-CC-:B-1----:R-:W-:Y:S02]  /*4360*/  SHF.R.U64 R8, R6, R10.reuse, R7.reuse ;  /* 0x0000000a06087219 */ /* 0x182fe40000001207 */
[----:B------:R-:W-:Y:S01]  /*4370*/  SHF.R.U32.HI R7, RZ, R10, R7 ;  /* 0x0000000aff077219 */ /* 0x000fe20000011607 */
[----:B------:R-:W-:-:S04]  /*4380*/  IMAD.MOV.U32 R10, RZ, RZ, -0x1 ;  /* 0xffffffffff0a7424 */ /* 0x000fc800078e00ff */
        /* <DEDUP_REMOVED lines=21> */
.L_x_105:
[----:B------:R-:W-:Y:S01]  /*44e0*/  ISETP.NE.AND P0, PT, R2, 0x1, PT ;  /* 0x000000010200780c */ /* 0x000fe20003f05270 */
[----:B0-----:R-:W-:Y:S01]  /*44f0*/  VIADD R11, R23, 0xffffffff ;  /* 0xffffffff170b7836 */ /* 0x001fe20000000000 */
[----:B-1----:R-:W-:Y:S02]  /*4500*/  SHF.R.U64 R6, R6, R24, R7 ;  /* 0x0000001806067219 */ /* 0x002fe40000001207 */
[----:B------:R-:W-:Y:S02]  /*4510*/  SHF.L.U32 R30, R30, R25, RZ ;  /* 0x000000191e1e7219 */ /* 0x000fe400000006ff */
[----:B------:R-:W-:Y:S01]  /*4520*/  LOP3.LUT R5, R21, R32, RZ, 0xc0, !PT ;  /* 0x0000002015057212 */ /* 0x000fe200078ec0ff */
[----:B------:R-:W-:-:S04]  /*4530*/  IMAD.MOV R7, RZ, RZ, -R6 ;  /* 0x000000ffff077224 */ /* 0x000fc800078e0a06 */
[----:B------:R-:W-:Y:S01]  /*4540*/  IMAD R6, R30, R6, R5 ;  /* 0x000000061e067224 */ /* 0x000fe200078e0205 */
[----:B------:R-:W-:Y:S01]  /*4550*/  LOP3.LUT R5, R8, R11, RZ, 0xc0, !PT ;  /* 0x0000000b08057212 */ /* 0x000fe200078ec0ff */
[----:B------:R-:W-:Y:S02]  /*4560*/  @P0 IMAD R3, R9, R14, R4 ;  /* 0x0000000e09030224 */ /* 0x000fe400078e0204 */
[----:B--2---:R-:W-:Y:S02]  /*4570*/  IMAD R4, R7, R28, R22 ;  /* 0x0000001c07047224 */ /* 0x004fe400078e0216 */
[----:B---3--:R-:W-:Y:S02]  /*4580*/  IMAD R3, R6, R29, R3 ;  /* 0x0000001d06037224 */ /* 0x008fe400078e0203 */
[----:B------:R-:W-:Y:S02]  /*4590*/  IMAD R4, R4, R23, R5 ;  /* 0x0000001704047224 */ /* 0x000fe400078e0205 */
[----:B------:R-:W-:-:S02]  /*45a0*/  IMAD.MOV.U32 R8, RZ, RZ, 0x1 ;  /* 0x00000001ff087424 */ /* 0x000fc400078e00ff */
[----:B------:R-:W-:Y:S01]  /*45b0*/  IMAD.MOV.U32 R6, RZ, RZ, R20 ;  /* 0x000000ffff067224 */ /* 0x000fe200078e0014 */
[----:B------:R-:W-:Y:S02]  /*45c0*/  SEL R7, R4, R3, !P0 ;  /* 0x0000000304077207 */ /* 0x000fe40004000000 */
[----:B------:R-:W-:-:S07]  /*45d0*/  SEL R21, R3, R4, !P0 ;  /* 0x0000000403157207 */ /* 0x000fce0004000000 */
.L_x_103:
[----:B------:R-:W-:-:S08]  /*45e0*/  NOP ;  /* 0x0000000000007918 */ /* 0x000fd00000000000 */
[----:B------:R-:W0:-:S00]  /*45f0*/  USETMAXREG.DEALLOC.CTAPOOL 0x28 ;  /* 0x00000028000079c8 */ /* 0x000e0000080e0500 */
[----:B0-----:R-:W-:-:S13]  /*4600*/  ISETP.NE.AND P0, PT, R0, RZ, PT ;  /* 0x000000ff0000720c */ /* 0x001fda0003f05270 */
[----:B------:R-:W-:Y:S05]  /*4610*/  @P0 EXIT ;  /* 0x000000000000094d */ /* 0x000fea0003800000 */
[----:B------:R-:W-:Y:S01]  /*4620*/  LOP3.LUT P0, RZ, R8, 0xff, RZ, 0xc0, !PT ;  /* 0x000000ff08ff7812 */ /* 0x000fe2000780c0ff */
[----:B------:R-:W-:Y:S02]  /*4630*/  IMAD.MOV.U32 R0, RZ, RZ, 0x1 ;  /* 0x00000001ff007424 */ /* 0x000fe400078e00ff */
[----:B------:R-:W-:-:S10]  /*4640*/  IMAD.MOV.U32 R3, RZ, RZ, RZ ;  /* 0x000000ffff037224 */ /* 0x000fd400078e00ff */
[----:B------:R-:W-:Y:S05]  /*4650*/  @!P0 BRA `(.L_x_106) ;  /* 0x0000000c00488947 */ /* 0x000fea0003800000 */
[----:B------:R-:W0:Y:S01]  /*4660*/  LDC R0, c[0x0][0x28c] ;  /* 0x0000a300ff007b82 */ /* 0x000e220000000800 */
[----:B------:R-:W-:Y:S01]  /*4670*/  ULDC UR5, c[0x0][0x658] ;  /* 0x0001960000057ab9 */ /* 0x000fe20000000800 */
[----:B------:R-:W-:Y:S01]  /*4680*/  UMOV UR7, 0xffffffff ;  /* 0xffffffff00077882 */ /* 0x000fe20000000000 */
[----:B------:R-:W-:Y:S01]  /*4690*/  ULDC UR6, c[0x0][0xc] ;  /* 0x0000030000067ab9 */ /* 0x000fe20000000800 */
[----:B------:R-:W-:Y:S01]  /*46a0*/  USHF.L.U32 UR8, UR7, UR5, URZ ;  /* 0x0000000507087299 */ /* 0x000fe2000800063f */
[----:B------:R-:W-:Y:S01]  /*46b0*/  BSSY B0, `(.L_x_106) ;  /* 0x00000cc000007945 */ /* 0x000fe20003800000 */
[----:B------:R-:W-:Y:S01]  /*46c0*/  UMOV UR9, 0x1 ;  /* 0x0000000100097882 */ /* 0x000fe20000000000 */
[----:B------:R-:W-:Y:S01]  /*46d0*/  ULDC UR7, c[0x0][0x10] ;  /* 0x0000040000077ab9 */ /* 0x000fe20000000800 */
[----:B------:R-:W1:Y:S01]  /*46e0*/  S2UR UR10, SR_CgaCtaId ;  /* 0x00000000000a79c3 */ /* 0x000e620000008800 */
[----:B------:R-:W-:Y:S01]  /*46f0*/  UIMAD.WIDE.U32 UR6, UR6, UR7, URZ ;  /* 0x00000007060672a5 */ /* 0x000fe2000f8e003f */
[----:B------:R-:W-:Y:S01]  /*4700*/  IMAD.MOV.U32 R9, RZ, RZ, 0x1 ;  /* 0x00000001ff097424 */ /* 0x000fe200078e00ff */
[----:B------:R-:W-:Y:S01]  /*4710*/  USHF.L.U32 UR17, UR9, UR5, URZ ;  /* 0x0000000509117299 */ /* 0x000fe2000800063f */
[----:B------:R-:W-:Y:S01]  /*4720*/  LOP3.LUT R13, R19, 0x2, RZ, 0xfc, !PT ;  /* 0x00000002130d7812 */ /* 0x000fe200078efcff */
[----:B------:R-:W-:Y:S01]  /*4730*/  ULDC UR4, c[0x0][0x600] ;  /* 0x0001800000047ab9 */ /* 0x000fe20000000800 */
[----:B------:R-:W-:Y:S01]  /*4740*/  ULDC UR5, c[0x0][0x14] ;  /* 0x0000050000057ab9 */ /* 0x000fe20000000800 */
[----:B------:R-:W-:-:S02]  /*4750*/  UIADD3 UR4, UR4, -0x1, URZ ;  /* 0xffffffff04047890 */ /* 0x000fc4000fffe03f */
[----:B------:R-:W-:Y:S02]  /*4760*/  UIMAD.WIDE.U32 UR22, UR6, UR5, URZ ;  /* 0x00000005061672a5 */ /* 0x000fe4000f8e003f */
[----:B------:R-:W-:Y:S02]  /*4770*/  UIMAD UR13, UR7, UR5, URZ ;  /* 0x00000005070d72a4 */ /* 0x000fe4000f8e023f */
[----:B------:R-:W-:Y:S02]  /*4780*/  ULOP3.LUT UR16, URZ, UR8, URZ, 0x33, !UPT ;  /* 0x000000083f107292 */ /* 0x000fe4000f8e333f */
[----:B------:R-:W-:Y:S01]  /*4790*/  UIADD3 UR13, UR23, UR13, URZ ;  /* 0x0000000d170d7290 */ /* 0x000fe2000fffe03f */
[----:B0-----:R-:W-:Y:S01]  /*47a0*/  VIADD R0, R0, 0x3f ;  /* 0x0000003f00007836 */ /* 0x001fe20000000000 */
[----:B------:R-:W-:-:S04]  /*47b0*/  ULDC.64 UR24, c[0x0][0x198] ;  /* 0x0000660000187ab9 */ /* 0x000fc80000000a00 */
[----:B------:R-:W-:Y:S01]  /*47c0*/  SHF.R.S32.HI R3, RZ, 0x1f, R0 ;  /* 0x0000001fff037819 */ /* 0x000fe20000011400 */
[----:B-1----:R-:W-:-:S03]  /*47d0*/  IMAD.U32 R8, RZ, RZ, UR10 ;  /* 0x0000000aff087e24 */ /* 0x002fc6000f8e00ff */
[----:B------:R-:W-:Y:S01]  /*47e0*/  LEA.HI R3, R3, R0, RZ, 0x6 ;  /* 0x0000000003037211 */ /* 0x000fe200078f30ff */
[----:B------:R-:W-:-:S03]  /*47f0*/  IMAD.MOV.U32 R0, RZ, RZ, 0x1 ;  /* 0x00000001ff007424 */ /* 0x000fc600078e00ff */
[----:B------:R-:W-:Y:S01]  /*4800*/  SHF.R.S32.HI R10, RZ, 0x6, R3 ;  /* 0x00000006ff0a7819 */ /* 0x000fe20000011403 */
[----:B------:R-:W-:Y:S01]  /*4810*/  IMAD.MOV.U32 R3, RZ, RZ, RZ ;  /* 0x000000ffff037224 */ /* 0x000fe200078e00ff */
[----:B------:R-:W-:-:S03]  /*4820*/  LEA R11, R8, 0x100, 0xc ;  /* 0x00000100080b7811 */ /* 0x000fc600078e60ff */
[----:B------:R-:W-:-:S07]  /*4830*/  VIADD R12, R10, 0x1 ;  /* 0x000000010a0c7836 */ /* 0x000fce0000000000 */
.L_x_117:
[----:B------:R-:W-:-:S03]  /*4840*/  UMOV UR5, 0xffffffff ;  /* 0xffffffff00057882 */ /* 0x000fc60000000000 */
[----:B------:R-:W-:Y:S05]  /*4850*/  BRA.DIV UR5, `(.L_x_107) ;  /* 0x0000000e05b07947 */ /* 0x000fea000b800000 */
[----:B------:R-:W-:-:S13]  /*4860*/  ELECT P6, URZ, PT ;  /* 0x00000000003f782f */ /* 0x000fda00038c0000 */
.L_x_128:
[----:B------:R-:W0:Y:S01]  /*4870*/  LDC R4, c[0x0][0x28c] ;  /* 0x0000a300ff047b82 */ /* 0x000e220000000800 */
[----:B------:R-:W-:Y:S01]  /*4880*/  BSSY B1, `(.L_x_108) ;  /* 0x000003a000017945 */ /* 0x000fe20003800000 */
[----:B0-----:R-:W-:-:S13]  /*4890*/  ISETP.LT.OR P6, PT, R4, 0x1, !P6 ;  /* 0x000000010400780c */ /* 0x001fda00077c1670 */
[----:B------:R-:W-:Y:S05]  /*48a0*/  @P6 BRA `(.L_x_109) ;  /* 0x0000000000dc6947 */ /* 0x000fea0003800000 */
[----:B------:R-:W-:Y:S02]  /*48b0*/  IMAD R21, R21, 0x2, R8 ;  /* 0x0000000215157824 */ /* 0x000fe400078e0208 */
[----:B------:R-:W-:Y:S02]  /*48c0*/  IMAD.SHL.U32 R22, R7, 0x40, RZ ;  /* 0x0000004007167824 */ /* 0x000fe400078e00ff */
[----:B------:R-:W-:Y:S02]  /*48d0*/  IMAD.MOV.U32 R24, RZ, RZ, RZ ;  /* 0x000000ffff187224 */ /* 0x000fe400078e00ff */
[----:B------:R-:W-:Y:S02]  /*48e0*/  IMAD.MOV.U32 R4, RZ, RZ, R12 ;  /* 0x000000ffff047224 */ /* 0x000fe400078e000c */
[----:B------:R-:W-:Y:S02]  /*48f0*/  IMAD.MOV.U32 R5, RZ, RZ, R0 ;  /* 0x000000ffff057224 */ /* 0x000fe400078e0000 */
[----:B------:R-:W-:-:S02]  /*4900*/  IMAD.MOV.U32 R14, RZ, RZ, R3 ;  /* 0x000000ffff0e7224 */ /* 0x000fc400078e0003 */
[----:B------:R-:W-:-:S07]  /*4910*/  IMAD.SHL.U32 R21, R21, 0x40, RZ ;  /* 0x0000004015157824 */ /* 0x000fce00078e00ff */
.L_x_112:
[----:B------:R-:W0:Y:S01]  /*4920*/  S2UR UR5, SR_CgaCtaId ;  /* 0x00000000000579c3 */ /* 0x000e220000008800 */
[----:B------:R-:W-:Y:S02]  /*4930*/  MOV R7, 0x400 ;  /* 0x0000040000077802 */ /* 0x000fe40000000f00 */
[----:B------:R-:W-:-:S13]  /*4940*/  LOP3.LUT P1, RZ, R18, 0x7f, RZ, 0xc0, !PT ;  /* 0x0000007f12ff7812 */ /* 0x000fda000782c0ff */
[----:B------:R-:W1:Y:S01]  /*4950*/  @!P1 LDC R15, c[0x0][0x500] ;  /* 0x00014000ff0f9b82 */ /* 0x000e620000000800 */
[----:B0-----:R-:W-:-:S05]  /*4960*/  IMAD.U32 R8, RZ, RZ, UR5 ;  /* 0x00000005ff087e24 */ /* 0x001fca000f8e00ff */
[----:B------:R-:W-:Y:S02]  /*4970*/  LEA R23, R8, R7, 0x18 ;  /* 0x0000000708177211 */ /* 0x000fe400078ec0ff */
[----:B------:R-:W-:-:S03]  /*4980*/  SHF.L.U32 R7, R5, 0x1f, RZ ;  /* 0x0000001f05077819 */ /* 0x000fc600000006ff */
[----:B------:R-:W-:-:S04]  /*4990*/  IMAD R20, R14, 0x8, R23 ;  /* 0x000000080e147824 */ /* 0x000fc800078e0217 */
[----:B------:R-:W0:Y:S02]  /*49a0*/  SYNCS.PHASECHK.TRANS64.TRYWAIT P0, [R20+URZ+0x20], R7 ;  /* 0x00002007140075a7 */ /* 0x000e24000800017f */
[----:B01----:R-:W-:Y:S05]  /*49b0*/  @!P0 BRA `(.L_x_110) ;  /* 0x0000000c00788947 */ /* 0x003fea0003800000 */
.L_x_129:
[----:B0-----:R-:W-:Y:S01]  /*49c0*/  PRMT R7, R13, 0x9910, RZ ;  /* 0x000099100d077816 */ /* 0x001fe200000000ff */
[----:B------:R0:W-:Y:S03]  /*49d0*/  @!P1 SYNCS.ARRIVE.TRANS64 RZ, [R20+URZ], R15 ;  /* 0x0000000f14ff99a7 */ /* 0x0001e6000800003f */
[----:B------:R-:W-:-:S13]  /*49e0*/  ISETP.NE.AND P0, PT, R7, 0x2, PT ;  /* 0x000000020700780c */ /* 0x000fda0003f05270 */
[----:B0-----:R-:W-:Y:S05]  /*49f0*/  @P0 BRA `(.L_x_111) ;  /* 0x0000000000040947 */ /* 0x001fea0003800000 */
[----:B------:R-:W-:Y:S01]  /*4a00*/  BPT.TRAP 0x1 ;  /* 0x000000040000795c */ /* 0x000fe20000300000 */
.L_x_111:
[C---:B------:R-:W-:Y:S01]  /*4a10*/  IMAD R7, R14.reuse, 0x2000, R11 ;  /* 0x000020000e077824 */ /* 0x040fe200078e020b */
[----:B------:R-:W-:Y:S01]  /*4a20*/  R2UR UR8, R23 ;  /* 0x00000000170872ca */ /* 0x000fe200000e0000 */
[----:B------:R-:W-:Y:S01]  /*4a30*/  IMAD R23, R14, 0x1000, R23 ;  /* 0x000010000e177824 */ /* 0x000fe200078e0217 */
[----:B------:R-:W-:Y:S01]  /*4a40*/  R2UR UR18, R21 ;  /* 0x00000000151272ca */ /* 0x000fe200000e0000 */
[----:B------:R-:W-:Y:S01]  /*4a50*/  VIADD R4, R4, 0xffffffff ;  /* 0xffffffff04047836 */ /* 0x000fe20000000000 */
[----:B------:R-:W-:Y:S01]  /*4a60*/  R2UR UR5, R7 ;  /* 0x00000000070572ca */ /* 0x000fe200000e0000 */
[----:B------:R-:W-:Y:S01]  /*4a70*/  UIADD3 UR6, UP0, UR24, 0xf0, URZ ;  /* 0x000000f018067890 */ /* 0x000fe2000ff1e03f */
[----:B------:R-:W-:Y:S01]  /*4a80*/  R2UR UR11, R23 ;  /* 0x00000000170b72ca */ /* 0x000fe200000e0000 */
[----:B------:R-:W-:Y:S01]  /*4a90*/  UIADD3 UR26, UP1, UR24, 0x1f0, URZ ;  /* 0x000001f0181a7890 */ /* 0x000fe2000ff3e03f */
[----:B------:R-:W-:Y:S01]  /*4aa0*/  R2UR UR9, R20 ;  /* 0x00000000140972ca */ /* 0x000fe200000e0000 */
[----:B------:R-:W-:Y:S01]  /*4ab0*/  UIADD3.X UR7, URZ, UR25, URZ, UP0, !UPT ;  /* 0x000000193f077290 */ /* 0x000fe200087fe43f */
[----:B------:R-:W-:Y:S01]  /*4ac0*/  R2UR UR10, R24 ;  /* 0x00000000180a72ca */ /* 0x000fe200000e0000 */
[----:B------:R-:W-:Y:S01]  /*4ad0*/  VIADD R14, R14, 0x1 ;  /* 0x000000010e0e7836 */ /* 0x000fe20000000000 */
[----:B------:R-:W-:Y:S01]  /*4ae0*/  R2UR UR12, R6 ;  /* 0x00000000060c72ca */ /* 0x000fe200000e0000 */
[----:B------:R-:W-:Y:S01]  /*4af0*/  UIADD3.X UR27, URZ, UR25, URZ, UP1, !UPT ;  /* 0x000000193f1b7290 */ /* 0x000fe20008ffe43f */
[----:B------:R-:W-:Y:S01]  /*4b00*/  R2UR UR19, R22 ;  /* 0x00000000161372ca */ /* 0x000fe200000e0000 */
[----:B------:R-:W-:Y:S01]  /*4b10*/  UMOV UR20, 0x30000 ;  /* 0x0003000000147882 */ /* 0x000fe20000000000 */
[----:B------:R-:W-:Y:S01]  /*4b20*/  ISETP.GT.AND P1, PT, R4, 0x1, PT ;  /* 0x000000010400780c */ /* 0x000fe20003f24270 */
[----:B------:R-:W-:Y:S01]  /*4b30*/  UIADD3 UR8, UR8, UR5, URZ ;  /* 0x0000000508087290 */ /* 0x000fe2000fffe03f */
[----:B------:R-:W-:Y:S01]  /*4b40*/  ISETP.NE.AND P0, PT, R14, 0x4, PT ;  /* 0x000000040e00780c */ /* 0x000fe20003f05270 */
[----:B------:R-:W-:Y:S01]  /*4b50*/  UIADD3 UR5, UR11, 0x8100, URZ ;  /* 0x000081000b057890 */ /* 0x000fe2000fffe03f */
[----:B------:R-:W-:Y:S01]  /*4b60*/  VIADD R24, R24, 0x40 ;  /* 0x0000004018187836 */ /* 0x000fe20000000000 */
[----:B------:R-:W-:Y:S01]  /*4b70*/  UMOV UR14, 0x0 ;  /* 0x00000000000e7882 */ /* 0x000fe20000000000 */
[----:B------:R-:W-:Y:S01]  /*4b80*/  UMOV UR15, 0x10000000 ;  /* 0x10000000000f7882 */ /* 0x000fe20000000000 */
[----:B------:R-:W-:Y:S01]  /*4b90*/  UMOV UR11, UR18 ;  /* 0x00000012000b7c82 */ /* 0x000fe20008000000 */
[----:B------:R-:W-:-:S02]  /*4ba0*/  SEL R20, RZ, 0x1, P0 ;  /* 0x00000001ff147807 */ /* 0x000fc40000000000 */
[----:B------:R0:W-:Y:S01]  /*4bb0*/  UTMALDG.3D.MULTICAST [UR8], [UR6], UR20, desc[UR14] ;  /* 0x00000e08060073b4 */ /* 0x0001e20008011814 */
[----:B------:R-:W-:Y:S02]  /*4bc0*/  SEL R14, R14, RZ, P0 ;  /* 0x000000ff0e0e7207 */ /* 0x000fe40000000000 */
[----:B------:R-:W-:Y:S01]  /*4bd0*/  LOP3.LUT R5, R5, R20, RZ, 0x3c, !PT ;  /* 0x0000001405057212 */ /* 0x000fe200078e3cff */
[----:B0-----:R-:W-:Y:S01]  /*4be0*/  UMOV UR8, UR5 ;  /* 0x0000000500087c82 */ /* 0x001fe20008000000 */
[----:B------:R-:W-:Y:S02]  /*4bf0*/  UMOV UR11, UR19 ;  /* 0x00000013000b7c82 */ /* 0x000fe40008000000 */
[----:B------:R0:W-:Y:S02]  /*4c00*/  UTMALDG.3D [UR8], [UR26], desc[UR14] ;  /* 0x00000e081a0075b4 */ /* 0x0001e40008011000 */
[----:B0-----:R-:W-:Y:S05]  /*4c10*/  @P1 BRA `(.L_x_112) ;  /* 0xfffffffc00401947 */ /* 0x001fea000383ffff */
.L_x_109:
[----:B------:R-:W-:Y:S05]  /*4c20*/  BSYNC B1 ;  /* 0x0000000000017941 */ /* 0x000fea0003800000 */
.L_x_108:
[----:B------:R-:W-:Y:S01]  /*4c30*/  LOP3.LUT P1, RZ, R9, 0xff, RZ, 0xc0, !PT ;  /* 0x000000ff09ff7812 */ /* 0x000fe2000782c0ff */
[----:B------:R-:W-:Y:S01]  /*4c40*/  IMAD.IADD R3, R10, 0x1, R3 ;  /* 0x000000010a037824 */ /* 0x000fe200078e0203 */
[----:B------:R-:W-:Y:S01]  /*4c50*/  IADD3 R16, P2, R16, UR22, RZ ;  /* 0x0000001610107c10 */ /* 0x000fe2000ff5e0ff */
[----:B------:R-:W-:Y:S01]  /*4c60*/  ULDC.64 UR6, c[0x0][0x650] ;  /* 0x0001940000067ab9 */ /* 0x000fe20000000a00 */
[----:B------:R-:W-:Y:S01]  /*4c70*/  BSSY B1, `(.L_x_113) ;  /* 0x000006d000017945 */ /* 0x000fe20003800000 */
[----:B------:R-:W-:Y:S01]  /*4c80*/  IMAD.MOV.U32 R21, RZ, RZ, -0x1 ;  /* 0xffffffffff157424 */ /* 0x000fe200078e00ff */
[----:B------:R-:W-:Y:S01]  /*4c90*/  ISETP.GT.U32.AND P0, PT, R3, 0x3, PT ;  /* 0x000000030300780c */ /* 0x000fe20003f04070 */
[----:B------:R-:W-:Y:S01]  /*4ca0*/  IMAD.MOV.U32 R7, RZ, RZ, -0x1 ;  /* 0xffffffffff077424 */ /* 0x000fe200078e00ff */
[----:B------:R-:W-:Y:S01]  /*4cb0*/  SHF.R.U32.HI R4, RZ, 0x2, R3 ;  /* 0x00000002ff047819 */ /* 0x000fe20000011603 */
[----:B------:R-:W-:Y:S01]  /*4cc0*/  IMAD.MOV.U32 R6, RZ, RZ, -0x1 ;  /* 0xffffffffff067424 */ /* 0x000fe200078e00ff */
[----:B------:R-:W-:-:S02]  /*4cd0*/  ISETP.LT.U32.AND P0, PT, R10, 0x4, P0 ;  /* 0x000000040a00780c */ /* 0x000fc40000701070 */
[----:B------:R-:W-:Y:S01]  /*4ce0*/  IADD3.X R17, R17, UR13, RZ, P2, !PT ;  /* 0x0000000d11117c10 */ /* 0x000fe200097fe4ff */
[----:B------:R-:W0:Y:S01]  /*4cf0*/  @P1 S2R R8, SR_CgaCtaId ;  /* 0x0000000000081919 */ /* 0x000e220000008800 */
[----:B------:R-:W-:Y:S02]  /*4d00*/  @P1 MOV R5, 0x400 ;  /* 0x0000040000051802 */ /* 0x000fe40000000f00 */
[----:B------:R-:W-:Y:S02]  /*4d10*/  ISETP.GE.U32.AND P2, PT, R16, UR6, PT ;  /* 0x0000000610007c0c */ /* 0x000fe4000bf46070 */
[----:B------:R-:W-:Y:S02]  /*4d20*/  LOP3.LUT R4, R4, 0x1, RZ, 0xc0, !PT ;  /* 0x0000000104047812 */ /* 0x000fe400078ec0ff */
[----:B------:R-:W-:Y:S02]  /*4d30*/  LOP3.LUT R3, R3, 0x3, RZ, 0xc0, !PT ;  /* 0x0000000303037812 */ /* 0x000fe400078ec0ff */
[----:B------:R-:W-:-:S02]  /*4d40*/  PRMT R9, RZ, 0x7610, R9 ;  /* 0x00007610ff097816 */ /* 0x000fc40000000009 */
[----:B0-----:R-:W-:-:S04]  /*4d50*/  @P1 LEA R5, R8, R5, 0x18 ;  /* 0x0000000508051211 */ /* 0x001fc800078ec0ff */
[----:B------:R0:W-:Y:S01]  /*4d60*/  @P1 SYNCS.ARRIVE.TRANS64.A1T0 RZ, [R5+URZ+0x58], RZ ;  /* 0x000058ff05ff19a7 */ /* 0x0001e2000810003f */
[----:B------:R-:W-:-:S04]  /*4d70*/  ISETP.NE.U32.AND P1, PT, R4, 0x1, PT ;  /* 0x000000010400780c */ /* 0x000fc80003f25070 */
[----:B------:R-:W-:Y:S02]  /*4d80*/  ISETP.GT.U32.AND P1, PT, R10, 0x3, !P1 ;  /* 0x000000030a00780c */ /* 0x000fe40004f24070 */
[----:B0-----:R-:W-:Y:S02]  /*4d90*/  SEL R5, RZ, 0x1, !P0 ;  /* 0x00000001ff057807 */ /* 0x001fe40004000000 */
[----:B------:R-:W-:Y:S02]  /*4da0*/  ISETP.GE.U32.AND.EX P0, PT, R17, UR7, PT, P2 ;  /* 0x0000000711007c0c */ /* 0x000fe4000bf06120 */
[----:B------:R-:W-:-:S04]  /*4db0*/  SEL R4, RZ, 0x1, !P1 ;  /* 0x00000001ff047807 */ /* 0x000fc80004800000 */
[----:B------:R-:W-:Y:S02]  /*4dc0*/  LOP3.LUT R0, R4, R0, R5, 0x96, !PT ;  /* 0x0000000004007212 */ /* 0x000fe400078e9605 */
[----:B------:R-:W-:-:S05]  /*4dd0*/  PRMT R4, RZ, 0x7610, R4 ;  /* 0x00007610ff047816 */ /* 0x000fca0000000004 */
[----:B------:R-:W-:Y:S05]  /*4de0*/  @P0 BRA `(.L_x_114) ;  /* 0x0000000400540947 */ /* 0x000fea0003800000 */
[----:B------:R-:W0:Y:S01]  /*4df0*/  S2R R15, SR_CTAID.X ;  /* 0x00000000000f7919 */ /* 0x000e220000002500 */
[----:B------:R-:W-:Y:S01]  /*4e00*/  ULDC.64 UR6, c[0x0][0x628] ;  /* 0x00018a0000067ab9 */ /* 0x000fe20000000a00 */
[----:B------:R-:W-:Y:S01]  /*4e10*/  ULDC UR8, c[0x0][0x630] ;  /* 0x00018c0000087ab9 */ /* 0x000fe20000000800 */
[----:B------:R-:W-:Y:S01]  /*4e20*/  ISETP.NE.U32.AND P0, PT, RZ, UR6, PT ;  /* 0x00000006ff007c0c */ /* 0x000fe2000bf05070 */
[----:B------:R-:W1:Y:S01]  /*4e30*/  S2R R20, SR_CTAID.Y ;  /* 0x0000000000147919 */ /* 0x000e620000002600 */
[----:B------:R-:W-:Y:S01]  /*4e40*/  ULDC UR9, c[0x0][0x150] ;  /* 0x0000540000097ab9 */ /* 0x000fe20000000800 */
[----:B------:R-:W-:Y:S01]  /*4e50*/  IMAD.MOV.U32 R4, RZ, RZ, R16 ;  /* 0x000000ffff047224 */ /* 0x000fe200078e0010 */
[----:B------:R-:W-:Y:S01]  /*4e60*/  ISETP.NE.AND.EX P0, PT, RZ, UR7, PT, P0 ;  /* 0x00000007ff007c0c */ /* 0x000fe2000bf05300 */
[----:B------:R-:W-:Y:S01]  /*4e70*/  IMAD.MOV.U32 R5, RZ, RZ, R17 ;  /* 0x000000ffff057224 */ /* 0x000fe200078e0011 */
[----:B0-----:R-:W-:-:S11]  /*4e80*/  I2FP.F32.U32 R22, R15 ;  /* 0x0000000f00167245 */ /* 0x001fd60000201000 */
[----:B------:R-:W-:Y:S05]  /*4e90*/  @!P0 BRA `(.L_x_115) ;  /* 0x0000000000288947 */ /* 0x000fea0003800000 */
[----:B------:R-:W-:Y:S02]  /*4ea0*/  ULDC UR5, c[0x0][0x634] ;  /* 0x00018d0000057ab9 */ /* 0x000fe40000000800 */
[----:B------:R-:W-:-:S05]  /*4eb0*/  IADD3 R5, P0, R16, UR5, RZ ;  /* 0x0000000510057c10 */ /* 0x000fca000ff1e0ff */
[----:B------:R-:W-:-:S04]  /*4ec0*/  IMAD.X R21, RZ, RZ, R17, P0 ;  /* 0x000000ffff157224 */ /* 0x000fc800000e0611 */
[----:B------:R-:W-:-:S04]  /*4ed0*/  IMAD.WIDE.U32 R6, R21, UR6, RZ ;  /* 0x0000000615067c25 */ /* 0x000fc8000f8e00ff */
[----:B------:R-:W-:-:S04]  /*4ee0*/  IMAD.WIDE.U32 R6, P0, R5, UR7, R6 ;  /* 0x0000000705067c25 */ /* 0x000fc8000f800006 */
[----:B------:R-:W-:-:S04]  /*4ef0*/  IMAD.WIDE.U32 R4, R5, UR6, RZ ;  /* 0x0000000605047c25 */ /* 0x000fc8000f8e00ff */
[----:B------:R-:W-:Y:S01]  /*4f00*/  IMAD.MOV.U32 R4, RZ, RZ, R7 ;  /* 0x000000ffff047224 */ /* 0x000fe200078e0007 */
[----:B------:R-:W-:Y:S01]  /*4f10*/  IADD3 RZ, P1, R5, R6, RZ ;  /* 0x0000000605ff7210 */ /* 0x000fe20007f3e0ff */
[----:B------:R-:W-:-:S04]  /*4f20*/  IMAD.X R5, RZ, RZ, RZ, P0 ;  /* 0x000000ffff057224 */ /* 0x000fc800000e06ff */
[----:B------:R-:W-:-:S08]  /*4f30*/  IMAD.WIDE.U32.X R4, R21, UR7, R4, P1 ;  /* 0x0000000715047c25 */ /* 0x000fd000088e0404 */
.L_x_115:
[--C-:B------:R-:W-:Y:S01]  /*4f40*/  SHF.R.U64 R14, R4, UR8, R5.reuse ;  /* 0x00000008040e7c19 */ /* 0x100fe20008001205 */
[----:B------:R-:W-:Y:S01]  /*4f50*/  FMUL R22, R22, UR9 ;  /* 0x0000000916167c20 */ /* 0x000fe20008400000 */
[----:B------:R-:W-:Y:S01]  /*4f60*/  SHF.R.U32.HI R4, RZ, UR8, R5 ;  /* 0x00000008ff047c19 */ /* 0x000fe20008011605 */
[----:B------:R-:W0:Y:S01]  /*4f70*/  LDC R6, c[0x0][0x144] ;  /* 0x00005100ff067b82 */ /* 0x000e220000000800 */
[----:B------:R-:W-:Y:S01]  /*4f80*/  IADD3 R5, P0, RZ, -R14, RZ ;  /* 0x8000000eff057210 */ /* 0x000fe20007f1e0ff */
[----:B------:R-:W-:Y:S01]  /*4f90*/  ULDC UR5, c[0x0][0x154] ;  /* 0x0000550000057ab9 */ /* 0x000fe20000000800 */
[----:B-1----:R-:W-:Y:S01]  /*4fa0*/  I2FP.F32.U32 R7, R20 ;  /* 0x0000001400077245 */ /* 0x002fe20000201000 */
[----:B------:R-:W1:Y:S01]  /*4fb0*/  F2I.U32.TRUNC.NTZ R22, R22 ;  /* 0x0000001600167305 */ /* 0x000e62000020f000 */
[----:B------:R-:W-:Y:S01]  /*4fc0*/  ULDC.64 UR6, c[0x0][0x620] ;  /* 0x0001880000067ab9 */ /* 0x000fe20000000a00 */
[----:B------:R-:W-:Y:S01]  /*4fd0*/  IMAD.X R4, RZ, RZ, ~R4, P0 ;  /* 0x000000ffff047224 */ /* 0x000fe200000e0e04 */
[----:B------:R-:W-:Y:S01]  /*4fe0*/  ISETP.NE.AND P2, PT, R2, 0x1, PT ;  /* 0x000000010200780c */ /* 0x000fe20003f45270 */
[----:B------:R-:W-:Y:S01]  /*4ff0*/  FMUL R23, R7, UR5 ;  /* 0x0000000507177c20 */ /* 0x000fe20008400000 */
[----:B------:R-:W2:Y:S01]  /*5000*/  LDC R25, c[0x0][0x148] ;  /* 0x00005200ff197b82 */ /* 0x000ea20000000800 */
[----:B------:R-:W-:Y:S01]  /*5010*/  IMAD R4, R4, UR6, RZ ;  /* 0x0000000604047c24 */ /* 0x000fe2000f8e02ff */
[----:B------:R-:W-:-:S03]  /*5020*/  ULDC UR5, c[0x0][0x618] ;  /* 0x0001860000057ab9 */ /* 0x000fc60000000800 */
[----:B------:R-:W3:Y:S01]  /*5030*/  F2I.U32.TRUNC.NTZ R23, R23 ;  /* 0x0000001700177305 */ /* 0x000ee2000020f000 */
[C---:B------:R-:W-:Y:S02]  /*5040*/  IMAD R7, R5.reuse, UR7, R4 ;  /* 0x0000000705077c24 */ /* 0x040fe4000f8e0204 */
[----:B------:R-:W-:Y:S01]  /*5050*/  IMAD.WIDE.U32 R4, R5, UR6, R16 ;  /* 0x0000000605047c25 */ /* 0x000fe2000f8e0010 */
[----:B------:R-:W-:Y:S02]  /*5060*/  ULDC.64 UR6, c[0x0][0x640] ;  /* 0x0001900000067ab9 */ /* 0x000fe40000000a00 */
[----:B------:R-:W-:Y:S01]  /*5070*/  ISETP.NE.U32.AND P0, PT, RZ, UR6, PT ;  /* 0x00000006ff007c0c */ /* 0x000fe2000bf05070 */
[----:B------:R-:W-:Y:S02]  /*5080*/  IMAD.IADD R5, R5, 0x1, R7 ;  /* 0x0000000105057824 */ /* 0x000fe400078e0207 */
[----:B-1----:R-:W-:Y:S01]  /*5090*/  IMAD.MOV R22, RZ, RZ, -R22 ;  /* 0x000000ffff167224 */ /* 0x002fe200078e0a16 */
[----:B------:R-:W-:-:S02]  /*50a0*/  ISETP.NE.AND.EX P0, PT, RZ, UR7, PT, P0 ;  /* 0x00000007ff007c0c */ /* 0x000fc4000bf05300 */
[----:B------:R-:W-:Y:S01]  /*50b0*/  SHF.R.U64 R21, R4, UR5, R5 ;  /* 0x0000000504157c19 */ /* 0x000fe20008001205 */
[----:B0-----:R-:W-:Y:S01]  /*50c0*/  IMAD R15, R6, R22, R15 ;  /* 0x00000016060f7224 */ /* 0x001fe200078e020f */
[----:B------:R-:W-:Y:S01]  /*50d0*/  SHF.R.U32.HI R4, RZ, UR5, R5 ;  /* 0x00000005ff047c19 */ /* 0x000fe20008011605 */
[----:B------:R-:W-:Y:S01]  /*50e0*/  ULDC UR5, c[0x0][0x608] ;  /* 0x0001820000057ab9 */ /* 0x000fe20000000800 */
[----:B---3--:R-:W-:Y:S02]  /*50f0*/  IMAD.MOV R6, RZ, RZ, -R23 ;  /* 0x000000ffff067224 */ /* 0x008fe400078e0a17 */
[--C-:B------:R-:W-:Y:S02]  /*5100*/  SHF.R.U64 R22, R21, UR5, R4.reuse ;  /* 0x0000000515167c19 */ /* 0x100fe40008001204 */
[----:B------:R-:W-:Y:S01]  /*5110*/  SHF.R.U32.HI R5, RZ, UR5, R4 ;  /* 0x00000005ff057c19 */ /* 0x000fe20008011604 */
[----:B------:R-:W-:Y:S01]  /*5120*/  ULDC UR5, c[0x0][0x658] ;  /* 0x0001960000057ab9 */ /* 0x000fe20000000800 */
[----:B--2---:R-:W-:-:S02]  /*5130*/  @P2 IMAD R15, R25, R6, R20 ;  /* 0x00000006190f2224 */ /* 0x004fc400078e0214 */
[--C-:B------:R-:W-:Y:S02]  /*5140*/  SHF.R.U64 R20, R22, UR5, R5.reuse ;  /* 0x0000000516147c19 */ /* 0x100fe40008001205 */
[----:B------:R-:W-:-:S03]  /*5150*/  SHF.R.U32.HI R23, RZ, UR5, R5 ;  /* 0x00000005ff177c19 */ /* 0x000fc60008011605 */
[----:B------:R-:W-:Y:S02]  /*5160*/  IMAD.MOV.U32 R6, RZ, RZ, R20 ;  /* 0x000000ffff067224 */ /* 0x000fe400078e0014 */
[----:B------:R-:W-:Y:S01]  /*5170*/  IMAD.MOV.U32 R5, RZ, RZ, R23 ;  /* 0x000000ffff057224 */ /* 0x000fe200078e0017 */
[----:B------:R-:W-:Y:S06]  /*5180*/  @!P0 BRA `(.L_x_116) ;  /* 0x00000000002c8947 */ /* 0x000fec0003800000 */
        /* <DEDUP_REMOVED lines=9> */
[----:B------:R-:W-:-:S04]  /*5220*/  IMAD.WIDE.U32.X R4, R23, UR7, R4, P1 ;  /* 0x0000000717047c25 */ /* 0x000fc800088e0404 */
[----:B------:R-:W-:-:S07]  /*5230*/  IMAD.MOV.U32 R6, RZ, RZ, R4 ;  /* 0x000000ffff067224 */ /* 0x000fce00078e0004 */
.L_x_116:
[----:B------:R-:W-:Y:S01]  /*5240*/  ULDC UR5, c[0x0][0x648] ;  /* 0x0001920000057ab9 */ /* 0x000fe20000000800 */
[----:B------:R-:W-:Y:S01]  /*5250*/  LOP3.LUT R4, R22, UR16, RZ, 0xc0, !PT ;  /* 0x0000001016047c12 */ /* 0x000fe2000f8ec0ff */
[----:B------:R-:W-:Y:S01]  /*5260*/  ULDC UR6, c[0x0][0x610] ;  /* 0x0001840000067ab9 */ /* 0x000fe20000000800 */
[----:B------:R-:W-:Y:S01]  /*5270*/  SHF.R.U64 R5, R6, UR5, R5 ;  /* 0x0000000506057c19 */ /* 0x000fe20008001205 */
[----:B------:R-:W-:Y:S01]  /*5280*/  ULDC UR5, c[0x0][0x638] ;  /* 0x00018e0000057ab9 */ /* 0x000fe20000000800 */
[----:B------:R-:W-:Y:S01]  /*5290*/  LOP3.LUT R21, R21, UR4, RZ, 0xc0, !PT ;  /* 0x0000000415157c12 */ /* 0x000fe2000f8ec0ff */
[----:B------:R-:W-:Y:S02]  /*52a0*/  IMAD.MOV.U32 R6, RZ, RZ, R14 ;  /* 0x000000ffff067224 */ /* 0x000fe400078e000e */
[----:B------:R-:W-:Y:S02]  /*52b0*/  IMAD.MOV R7, RZ, RZ, -R5 ;  /* 0x000000ffff077224 */ /* 0x000fe400078e0a05 */
[----:B------:R-:W-:-:S02]  /*52c0*/  IMAD R4, R5, UR17, R4 ;  /* 0x0000001105047c24 */ /* 0x000fc4000f8e0204 */
[----:B------:R-:W-:Y:S01]  /*52d0*/  IMAD R20, R7, UR5, R20 ;  /* 0x0000000507147c24 */ /* 0x000fe2000f8e0214 */
[----:B------:R-:W-:Y:S01]  /*52e0*/  ULDC UR5, c[0x0][0x600] ;  /* 0x0001800000057ab9 */ /* 0x000fe20000000800 */
[----:B------:R-:W-:Y:S02]  /*52f0*/  IMAD R15, R4, UR6, R15 ;  /* 0x00000006040f7c24 */ /* 0x000fe4000f8e020f */
[----:B------:R-:W-:Y:S02]  /*5300*/  IMAD R20, R20, UR5, R21 ;  /* 0x0000000514147c24 */ /* 0x000fe4000f8e0215 */
[----:B------:R-:W-:-:S03]  /*5310*/  IMAD.MOV.U32 R4, RZ, RZ, 0x1 ;  /* 0x00000001ff047424 */ /* 0x000fc600078e00ff */
[----:B------:R-:W-:Y:S02]  /*5320*/  SEL R7, R20, R15, !P2 ;  /* 0x0000000f14077207 */ /* 0x000fe40005000000 */
[----:B------:R-:W-:-:S07]  /*5330*/  SEL R21, R15, R20, !P2 ;  /* 0x000000140f157207 */ /* 0x000fce0005000000 */
.L_x_114:
[----:B------:R-:W-:Y:S05]  /*5340*/  BSYNC B1 ;  /* 0x0000000000017941 */ /* 0x000fea0003800000 */
.L_x_113:
[----:B------:R-:W-:-:S13]  /*5350*/  LOP3.LUT P0, RZ, R4, 0xff, RZ, 0xc0, !PT ;  /* 0x000000ff04ff7812 */ /* 0x000fda000780c0ff */
[----:B------:R-:W-:Y:S05]  /*5360*/  @P0 BRA `(.L_x_117) ;  /* 0xfffffff400340947 */ /* 0x000fea000383ffff */
[----:B------:R-:W-:Y:S05]  /*5370*/  BSYNC B0 ;  /* 0x0000000000007941 */ /* 0x000fea0003800000 */
.L_x_106:
[----:B------:R-:W-:-:S03]  /*5380*/  UMOV UR5, 0xffffffff ;  /* 0xffffffff00057882 */ /* 0x000fc60000000000 */
[----:B------:R-:W-:Y:S05]  /*5390*/  BRA.DIV UR5, `(.L_x_118) ;  /* 0x0000000605147947 */ /* 0x000fea000b800000 */
[----:B------:R-:W-:-:S13]  /*53a0*/  ELECT P6, URZ, PT ;  /* 0x00000000003f782f */ /* 0x000fda00038c0000 */
.L_x_132:
[----:B------:R-:W-:Y:S04]  /*53b0*/  BSSY B0, `(.L_x_119) ;  /* 0x000002b000007945 */ /* 0x000fe80003800000 */
[----:B------:R-:W-:Y:S05]  /*53c0*/  @!P6 BRA `(.L_x_120) ;  /* 0x0000000000a4e947 */ /* 0x000fea0003800000 */
[----:B------:R-:W-:-:S04]  /*53d0*/  LOP3.LUT R19, R19, 0x2, RZ, 0xfc, !PT ;  /* 0x0000000213137812 */ /* 0x000fc800078efcff */
[----:B------:R-:W-:-:S13]  /*53e0*/  ISETP.NE.AND P0, PT, R19, 0x3, PT ;  /* 0x000000031300780c */ /* 0x000fda0003f05270 */
[----:B------:R-:W-:Y:S05]  /*53f0*/  @!P0 BRA `(.L_x_121) ;  /* 0x0000000000048947 */ /* 0x000fea0003800000 */
[----:B------:R-:W-:Y:S01]  /*5400*/  BPT.TRAP 0x1 ;  /* 0x000000040000795c */ /* 0x000fe20000300000 */
.L_x_121:
[----:B------:R-:W0:Y:S01]  /*5410*/  S2R R5, SR_CgaCtaId ;  /* 0x0000000000057919 */ /* 0x000e220000008800 */
[----:B------:R-:W-:Y:S02]  /*5420*/  MOV R2, 0x400 ;  /* 0x0000040000027802 */ /* 0x000fe40000000f00 */
[----:B------:R-:W-:Y:S02]  /*5430*/  SHF.L.U32 R4, R0, 0x1f, RZ ;  /* 0x0000001f00047819 */ /* 0x000fe400000006ff */
[----:B0-----:R-:W-:-:S05]  /*5440*/  LEA R2, R5, R2, 0x18 ;  /* 0x0000000205027211 */ /* 0x001fca00078ec0ff */
[----:B------:R-:W-:-:S04]  /*5450*/  VIADD R2, R2, 0x20 ;  /* 0x0000002002027836 */ /* 0x000fc80000000000 */
[C---:B------:R-:W-:Y:S02]  /*5460*/  IMAD R7, R3.reuse, 0x8, R2 ;  /* 0x0000000803077824 */ /* 0x040fe400078e0202 */
[----:B------:R-:W-:Y:S02]  /*5470*/  VIADD R3, R3, 0x1 ;  /* 0x0000000103037836 */ /* 0x000fe40000000000 */
[----:B------:R-:W0:Y:S03]  /*5480*/  SYNCS.PHASECHK.TRANS64.TRYWAIT P0, [R7+URZ], R4 ;  /* 0x00000004070075a7 */ /* 0x000e26000800017f */
[----:B------:R-:W-:-:S04]  /*5490*/  ISETP.NE.AND P1, PT, R3, 0x4, PT ;  /* 0x000000040300780c */ /* 0x000fc80003f25270 */
[----:B------:R-:W-:Y:S02]  /*54a0*/  SEL R5, RZ, 0x1, P1 ;  /* 0x00000001ff057807 */ /* 0x000fe40000800000 */
[----:B------:R-:W-:Y:S02]  /*54b0*/  SEL R3, R3, RZ, P1 ;  /* 0x000000ff03037207 */ /* 0x000fe40000800000 */
[----:B------:R-:W-:-:S03]  /*54c0*/  LOP3.LUT R6, R0, R5, RZ, 0x3c, !PT ;  /* 0x0000000500067212 */ /* 0x000fc600078e3cff */
[----:B------:R-:W-:Y:S01]  /*54d0*/  IMAD R8, R3, 0x8, R2 ;  /* 0x0000000803087824 */ /* 0x000fe200078e0202 */
[----:B------:R-:W-:Y:S01]  /*54e0*/  SHF.L.U32 R5, R6, 0x1f, RZ ;  /* 0x0000001f06057819 */ /* 0x000fe200000006ff */
[----:B0-----:R-:W-:Y:S06]  /*54f0*/  @!P0 BRA `(.L_x_122) ;  /* 0x0000000000dc8947 */ /* 0x001fec0003800000 */
.L_x_133:
[----:B------:R-:W1:Y:S01]  /*5500*/  SYNCS.PHASECHK.TRANS64.TRYWAIT P0, [R8+URZ], R5 ;  /* 0x00000005080075a7 */ /* 0x000e62000800017f */
[----:B------:R-:W-:-:S05]  /*5510*/  VIADD R0, R3, 0x1 ;  /* 0x0000000103007836 */ /* 0x000fca0000000000 */
[----:B------:R-:W-:-:S04]  /*5520*/  ISETP.NE.AND P1, PT, R0, 0x4, PT ;  /* 0x000000040000780c */ /* 0x000fc80003f25270 */
[----:B------:R-:W-:Y:S02]  /*5530*/  SEL R3, RZ, 0x1, P1 ;  /* 0x00000001ff037807 */ /* 0x000fe40000800000 */
[----:B0-----:R-:W-:Y:S02]  /*5540*/  SEL R7, R0, RZ, P1 ;  /* 0x000000ff00077207 */ /* 0x001fe40000800000 */
[----:B------:R-:W-:-:S03]  /*5550*/  LOP3.LUT R9, R6, R3, RZ, 0x3c, !PT ;  /* 0x0000000306097212 */ /* 0x000fc600078e3cff */
[----:B------:R-:W-:Y:S01]  /*5560*/  IMAD R11, R7, 0x8, R2 ;  /* 0x00000008070b7824 */ /* 0x000fe200078e0202 */
[----:B------:R-:W-:Y:S01]  /*5570*/  SHF.L.U32 R6, R9, 0x1f, RZ ;  /* 0x0000001f09067819 */ /* 0x000fe200000006ff */
[----:B-1----:R-:W-:Y:S06]  /*5580*/  @!P0 BRA `(.L_x_123) ;  /* 0x0000000000cc8947 */ /* 0x002fec0003800000 */
.L_x_134:
[----:B------:R-:W1:Y:S01]  /*5590*/  SYNCS.PHASECHK.TRANS64.TRYWAIT P0, [R11+URZ], R6 ;  /* 0x000000060b0075a7 */ /* 0x000e62000800017f */
[----:B------:R-:W-:-:S05]  /*55a0*/  VIADD R0, R7, 0x1 ;  /* 0x0000000107007836 */ /* 0x000fca0000000000 */
[----:B------:R-:W-:-:S04]  /*55b0*/  ISETP.NE.AND P1, PT, R0, 0x4, PT ;  /* 0x000000040000780c */ /* 0x000fc80003f25270 */
[----:B------:R-:W-:Y:S02]  /*55c0*/  SEL R4, RZ, 0x1, P1 ;  /* 0x00000001ff047807 */ /* 0x000fe40000800000 */
[----:B------:R-:W-:Y:S02]  /*55d0*/  SEL R3, R0, RZ, P1 ;  /* 0x000000ff00037207 */ /* 0x000fe40000800000 */
[----:B------:R-:W-:Y:S01]  /*55e0*/  LOP3.LUT R0, R9, R4, RZ, 0x3c, !PT ;  /* 0x0000000409007212 */ /* 0x000fe200078e3cff */
[----:B-1----:R-:W-:Y:S06]  /*55f0*/  @!P0 BRA `(.L_x_124) ;  /* 0x0000000000c48947 */ /* 0x002fec0003800000 */
.L_x_135:
[----:B------:R-:W-:Y:S01]  /*5600*/  IMAD R3, R3, 0x8, R2 ;  /* 0x0000000803037824 */ /* 0x000fe200078e0202 */
[----:B------:R-:W-:-:S07]  /*5610*/  SHF.L.U32 R0, R0, 0x1f, RZ ;  /* 0x0000001f00007819 */ /* 0x000fce00000006ff */
.L_x_125:
[----:B--2---:R2:W3:Y:S02]  /*5620*/  SYNCS.PHASECHK.TRANS64.TRYWAIT P0, [R3+URZ], R0 ;  /* 0x00000000030075a7 */ /* 0x0044e4000800017f */
[----:B---3--:R-:W-:Y:S05]  /*5630*/  @!P0 NANOSLEEP.SYNCS 0x989680 ;  /* 0x009896800000895d */ /* 0x008fea0003900000 */
[----:B------:R-:W3:Y:S02]  /*5640*/  @!P0 SYNCS.PHASECHK.TRANS64 P0, [R3+URZ], R0 ;  /* 0x00000000030085a7 */ /* 0x000ee4000800007f */
[----:B---3--:R-:W-:Y:S05]  /*5650*/  @!P0 BRA `(.L_x_125) ;  /* 0xfffffffc00f08947 */ /* 0x008fea000383ffff */
.L_x_120:
[----:B------:R-:W-:Y:S05]  /*5660*/  BSYNC B0 ;  /* 0x0000000000007941 */ /* 0x000fea0003800000 */
.L_x_119:
[----:B------:R-:W-:Y:S05]  /*5670*/  EXIT ;  /* 0x000000000000794d */ /* 0x000fea0003800000 */
.L_x_21:
[----:B----4-:R4:W0:Y:S02]  /*5680*/  SYNCS.PHASECHK.TRANS64.TRYWAIT P1, [R3+URZ], R0 ;  /* 0x00000000030075a7 */ /* 0x010824000802017f */
[----:B0-----:R-:W-:Y:S05]  /*5690*/  @!P1 NANOSLEEP.SYNCS 0x989680 ;  /* 0x009896800000995d */ /* 0x001fea0003900000 */
[----:B------:R-:W0:Y:S02]  /*56a0*/  @!P1 SYNCS.PHASECHK.TRANS64 P1, [R3+URZ], R0 ;  /* 0x00000000030095a7 */ /* 0x000e24000802007f */
[----:B0-----:R-:W-:Y:S05]  /*56b0*/  @!P1 BRA `(.L_x_21) ;  /* 0xfffffffc00f09947 */ /* 0x001fea000383ffff */
[----:B------:R-:W-:Y:S05]  /*56c0*/  BRA `(.L_x_20) ;  /* 0xffffffbc00747947 */ /* 0x000fea000383ffff */
.L_x_26:
[----:B-1----:R1:W3:Y:S02]  /*56d0*/  SYNCS.PHASECHK.TRANS64.TRYWAIT P1, [R5+URZ], R4 ;  /* 0x00000004050075a7 */ /* 0x0022e4000802017f */
[----:B---3--:R-:W-:Y:S05]  /*56e0*/  @!P1 NANOSLEEP.SYNCS 0x989680 ;  /* 0x009896800000995d */ /* 0x008fea0003900000 */
[----:B------:R-:W3:Y:S02]  /*56f0*/  @!P1 SYNCS.PHASECHK.TRANS64 P1, [R5+URZ], R4 ;  /* 0x00000004050095a7 */ /* 0x000ee4000802007f */
[----:B---3--:R-:W-:Y:S05]  /*5700*/  @!P1 BRA `(.L_x_26) ;  /* 0xfffffffc00f09947 */ /* 0x008fea000383ffff */
[----:B------:R-:W-:Y:S05]  /*5710*/  BRA `(.L_x_25) ;  /* 0xffffffc000247947 */ /* 0x000fea000383ffff */
.L_x_107:
[----:B------:R-:W-:Y:S01]  /*5720*/  BSSY B1, `(.L_x_126) ;  /* 0x0000006000017945 */ /* 0x000fe20003800000 */
[----:B------:R-:W-:-:S07]  /*5730*/  IMAD.MOV.U32 R15, RZ, RZ, -0x1 ;  /* 0xffffffffff0f7424 */ /* 0x000fce00078e00ff */
[----:B------:R-:W-:Y:S05]  /*5740*/  WARPSYNC.COLLECTIVE R15, `(.L_x_127) ;  /* 0x000000000f0c7348 */ /* 0x000fea0003c00000 */
[----:B------:R-:W-:Y:S02]  /*5750*/  ELECT P6, UR62, PT ;  /* 0x00000000003e782f */ /* 0x000fe400038c0000 */
[----:B------:R-:W-:Y:S01]  /*5760*/  MOV R14, UR62 ;  /* 0x0000003e000e7c02 */ /* 0x000fe20008000f00 */
[----:B------:R-:W-:Y:S10]  /*5770*/  ENDCOLLECTIVE ;  /* 0x000000000000791b */ /* 0x000ff40003800000 */
.L_x_127:
[----:B------:R-:W-:Y:S05]  /*5780*/  BSYNC B1 ;  /* 0x0000000000017941 */ /* 0x000fea0003800000 */
.L_x_126:
[----:B------:R-:W-:Y:S05]  /*5790*/  BRA `(.L_x_128) ;  /* 0xfffffff000347947 */ /* 0x000fea000383ffff */
.L_x_110:
[----:B0-----:R0:W1:Y:S02]  /*57a0*/  SYNCS.PHASECHK.TRANS64.TRYWAIT P0, [R20+URZ+0x20], R7 ;  /* 0x00002007140075a7 */ /* 0x001064000800017f */
[----:B-1----:R-:W-:Y:S05]  /*57b0*/  @!P0 NANOSLEEP.SYNCS 0x989680 ;  /* 0x009896800000895d */ /* 0x002fea0003900000 */
[----:B------:R-:W1:Y:S02]  /*57c0*/  @!P0 SYNCS.PHASECHK.TRANS64 P0, [R20+URZ+0x20], R7 ;  /* 0x00002007140085a7 */ /* 0x000e64000800007f */
[----:B-1----:R-:W-:Y:S05]  /*57d0*/  @!P0 BRA `(.L_x_110) ;  /* 0xfffffffc00f08947 */ /* 0x002fea000383ffff */
[----:B------:R-:W-:Y:S05]  /*57e0*/  BRA `(.L_x_129) ;  /* 0xfffffff000747947 */ /* 0x000fea000383ffff */
.L_x_118:
[----:B------:R-:W-:Y:S01]  /*57f0*/  BSSY B0, `(.L_x_130) ;  /* 0x0000006000007945 */ /* 0x000fe20003800000 */
[----:B------:R-:W-:-:S07]  /*5800*/  IMAD.MOV.U32 R15, RZ, RZ, -0x1 ;  /* 0xffffffffff0f7424 */ /* 0x000fce00078e00ff */
[----:B------:R-:W-:Y:S05]  /*5810*/  WARPSYNC.COLLECTIVE R15, `(.L_x_131) ;  /* 0x000000000f0c7348 */ /* 0x000fea0003c00000 */
[----:B------:R-:W-:Y:S02]  /*5820*/  ELECT P6, UR62, PT ;  /* 0x00000000003e782f */ /* 0x000fe400038c0000 */
[----:B------:R-:W-:Y:S01]  /*5830*/  MOV R14, UR62 ;  /* 0x0000003e000e7c02 */ /* 0x000fe20008000f00 */
[----:B------:R-:W-:Y:S10]  /*5840*/  ENDCOLLECTIVE ;  /* 0x000000000000791b */ /* 0x000ff40003800000 */
.L_x_131:
[----:B------:R-:W-:Y:S05]  /*5850*/  BSYNC B0 ;  /* 0x0000000000007941 */ /* 0x000fea0003800000 */
.L_x_130:
[----:B------:R-:W-:Y:S05]  /*5860*/  BRA `(.L_x_132) ;  /* 0xfffffff800d07947 */ /* 0x000fea000383ffff */
.L_x_122:
[----:B0-----:R0:W1:Y:S02]  /*5870*/  SYNCS.PHASECHK.TRANS64.TRYWAIT P0, [R7+URZ], R4 ;  /* 0x00000004070075a7 */ /* 0x001064000800017f */
[----:B-1----:R-:W-:Y:S05]  /*5880*/  @!P0 NANOSLEEP.SYNCS 0x989680 ;  /* 0x009896800000895d */ /* 0x002fea0003900000 */
[----:B------:R-:W1:Y:S02]  /*5890*/  @!P0 SYNCS.PHASECHK.TRANS64 P0, [R7+URZ], R4 ;  /* 0x00000004070085a7 */ /* 0x000e64000800007f */
[----:B-1----:R-:W-:Y:S05]  /*58a0*/  @!P0 BRA `(.L_x_122) ;  /* 0xfffffffc00f08947 */ /* 0x002fea000383ffff */
[----:B------:R-:W-:Y:S05]  /*58b0*/  BRA `(.L_x_133) ;  /* 0xfffffffc00107947 */ /* 0x000fea000383ffff */
.L_x_123:
[----:B0-----:R0:W1:Y:S02]  /*58c0*/  SYNCS.PHASECHK.TRANS64.TRYWAIT P0, [R8+URZ], R5 ;  /* 0x00000005080075a7 */ /* 0x001064000800017f */
[----:B-1----:R-:W-:Y:S05]  /*58d0*/  @!P0 NANOSLEEP.SYNCS 0x989680 ;  /* 0x009896800000895d */ /* 0x002fea0003900000 */
[----:B------:R-:W1:Y:S02]  /*58e0*/  @!P0 SYNCS.PHASECHK.TRANS64 P0, [R8+URZ], R5 ;  /* 0x00000005080085a7 */ /* 0x000e64000800007f */
[----:B-1----:R-:W-:Y:S05]  /*58f0*/  @!P0 BRA `(.L_x_123) ;  /* 0xfffffffc00f08947 */ /* 0x002fea000383ffff */
[----:B------:R-:W-:Y:S05]  /*5900*/  BRA `(.L_x_134) ;  /* 0xfffffffc00207947 */ /* 0x000fea000383ffff */
.L_x_124:
[----:B-1----:R1:W2:Y:S02]  /*5910*/  SYNCS.PHASECHK.TRANS64.TRYWAIT P0, [R11+URZ], R6 ;  /* 0x000000060b0075a7 */ /* 0x0022a4000800017f */
[----:B--2---:R-:W-:Y:S05]  /*5920*/  @!P0 NANOSLEEP.SYNCS 0x989680 ;  /* 0x009896800000895d */ /* 0x004fea0003900000 */
[----:B------:R-:W2:Y:S02]  /*5930*/  @!P0 SYNCS.PHASECHK.TRANS64 P0, [R11+URZ], R6 ;  /* 0x000000060b0085a7 */ /* 0x000ea4000800007f */
[----:B--2---:R-:W-:Y:S05]  /*5940*/  @!P0 BRA `(.L_x_124) ;  /* 0xfffffffc00f08947 */ /* 0x004fea000383ffff */
[----:B------:R-:W-:Y:S05]  /*5950*/  BRA `(.L_x_135) ;  /* 0xfffffffc00287947 */ /* 0x000fea000383ffff */
.L_x_136:
[----:B------:R-:W-:-:S00]  /*5960*/  BRA `(.L_x_136) ;  /* 0xfffffffc00fc7947 */ /* 0x000fc0000383ffff */
[----:B------:R-:W-:-:S00]  /*5970*/  NOP ;  /* 0x0000000000007918 */ /* 0x000fc00000000000 */
        /* <DEDUP_REMOVED lines=8> */
.L_x_137:


//--------------------- .nv.global.init           --------------------------
	.section	.nv.global.init,"aw",@progbits
.nv.global.init:
	.type		$str$22,@object
	.size		$str$22,($str$23 - $str$22)
$str$22:
        /*0000*/ 	.byte	0x6b, 0x5f, 0x74, 0x69, 0x6c, 0x65, 0x5f, 0x63, 0x6f, 0x75, 0x6e, 0x74, 0x20, 0x3e, 0x3d, 0x20
        /*0010*/ 	.byte	0x31, 0x00
	.type		$str$23,@object
	.size		$str$23,(__unnamed_1 - $str$23)
$str$23:
        /*0012*/ 	.byte	0x2f, 0x74, 0x6d, 0x70, 0x2f, 0x63, 0x75, 0x74, 0x6c, 0x61, 0x73, 0x73, 0x5f, 0x73, 0x77, 0x65
        /*0022*/ 	.byte	0x65, 0x70, 0x5f, 0x73, 0x72, 0x63, 0x2f, 0x69, 0x6e, 0x63, 0x6c, 0x75, 0x64, 0x65, 0x2f, 0x63
        /*0032*/ 	.byte	0x75, 0x74, 0x6c, 0x61, 0x73, 0x73, 0x2f, 0x67, 0x65, 0x6d, 0x6d, 0x2f, 0x63, 0x6f, 0x6c, 0x6c
        /*0042*/ 	.byte	0x65, 0x63, 0x74, 0x69, 0x76, 0x65, 0x2f, 0x73, 0x6d, 0x39, 0x30, 0x5f, 0x6d, 0x6d, 0x61, 0x5f
        /*0052*/ 	.byte	0x74, 0x6d, 0x61, 0x5f, 0x67, 0x6d, 0x6d, 0x61, 0x5f, 0x73, 0x73, 0x5f, 0x77, 0x61, 0x72, 0x70
        /*0062*/ 	.byte	0x73, 0x70, 0x65, 0x63, 0x69, 0x61, 0x6c, 0x69, 0x7a, 0x65, 0x64, 0x2e, 0x68, 0x70, 0x70, 0x00
	.type		__unnamed_1,@object
	.size		__unnamed_1,(.L_0 - __unnamed_1)
__unnamed_1:
        /*0072*/ 	.byte	0x76, 0x6f, 0x69, 0x64, 0x20, 0x63, 0x75, 0x74, 0x6c, 0x61, 0x73, 0x73, 0x3a, 0x3a, 0x67, 0x65
        /* <DEDUP_REMOVED lines=172> */
        /*0b42*/ 	.byte	0x74, 0x69, 0x74, 0x79, 0x5d, 0x00
.L_0:


//--------------------- .nv.shared._ZN7cutlass13device_kernelINS_4gemm6kernel13GemmUniversalIN4cute5tupleIJiiiiEEENS1_10collective13CollectiveMmaINS1_34MainloopSm90TmaGmmaWarpSpecializedILi4ENS5_IJNS4_1CILi1EEENSA_ILi2EEESB_EEENS1_35KernelTmaWarpSpecializedCooperativeEEENS5_IJNSA_ILi128EEENSA_ILi64EEESH_EEEaNS5_IJlSB_lEEEaSJ_NS4_8TiledMMAINS4_8MMA_AtomIJNS4_4SM904GMMA26MMA_64x64x32_S32S8S8_SS_TNEEEENS4_6LayoutINS5_IJSC_SB_SB_EEENS5_IJSB_NSA_ILi0EEESS_EEEEENS5_IJNS4_10UnderscoreESV_SV_EEEEENS4_23SM90_TMA_LOAD_MULTICASTENS4_14ComposedLayoutINS4_7SwizzleILi2ELi4ELi3EEENS4_18smem_ptr_flag_bitsILi8EEENSQ_INS5_IJNSA_ILi8EEESH_EEENS5_IJSH_SB_EEEEEEEvNS4_8identityENS4_13SM90_TMA_LOADES18_vS19_EENS_8epilogue10collective6detail29Sm90TmaWarpSpecializedAdapterINS1D_15DefaultEpilogueIaSJ_SJ_NS1C_6thread17LinearCombinationIaLi1EiiLNS1H_9ScaleType4KindE0ELNS_15FloatRoundStyleE2EaEENS1_15EpilogueDefaultEEEEEvvEEEEvNT_6ParamsE --------------------------
	.section	.nv.shared._ZN7cutlass13device_kernelINS_4gemm6kernel13GemmUniversalIN4cute5tupleIJiiiiEEENS1_10collective13CollectiveMmaINS1_34MainloopSm90TmaGmmaWarpSpecializedILi4ENS5_IJNS4_1CILi1EEENSA_ILi2EEESB_EEENS1_35KernelTmaWarpSpecializedCooperativeEEENS5_IJNSA_ILi128EEENSA_ILi64EEESH_EEEaNS5_IJlSB_lEEEaSJ_NS4_8TiledMMAINS4_8MMA_AtomIJNS4_4SM904GMMA26MMA_64x64x32_S32S8S8_SS_TNEEEENS4_6LayoutINS5_IJSC_SB_SB_EEENS5_IJSB_NSA_ILi0EEESS_EEEEENS5_IJNS4_10UnderscoreESV_SV_EEEEENS4_23SM90_TMA_LOAD_MULTICASTENS4_14ComposedLayoutINS4_7SwizzleILi2ELi4ELi3EEENS4_18smem_ptr_flag_bitsILi8EEENSQ_INS5_IJNSA_ILi8EEESH_EEENS5_IJSH_SB_EEEEEEEvNS4_8identityENS4_13SM90_TMA_LOADES18_vS19_EENS_8epilogue10collective6detail29Sm90TmaWarpSpecializedAdapterINS1D_15DefaultEpilogueIaSJ_SJ_NS1C_6thread17LinearCombinationIaLi1EiiLNS1H_9ScaleType4KindE0ELNS_15FloatRoundStyleE2EaEENS1_15EpilogueDefaultEEEEEvvEEEEvNT_6ParamsE,"aw",@nobits
	.sectionflags	@""
	.align	16
	.zero		1024


//--------------------- .nv.shared.reserved.0     --------------------------
	.section	.nv.shared.reserved.0,"aw",@nobits
	.weak		__nv_reservedSMEM_offset_0_alias
	.size		__nv_reservedSMEM_offset_0_alias, 0, 0
	.other		__nv_reservedSMEM_offset_0_alias,@"STO_CUDA_RESERVED_SHARED STV_DEFAULT"
__nv_reservedSMEM_offset_0_alias:
	.zero		0


//--------------------- .nv.global                --------------------------
	.section	.nv.global,"aw",@nobits
.nv.global:
	.type		_ZN39_INTERNAL_8667fd0a_4_k_cu_d8bffba4_46834cute1_E,@object
	.size		_ZN39_INTERNAL_8667fd0a_4_k_cu_d8bffba4_46834cute1_E,(_ZN39_INTERNAL_8667fd0a_4_k_cu_d8bffba4_46834cuda3std3__45__cpo6cbeginE - _ZN39_INTERNAL_8667fd0a_4_k_cu_d8bffba4_46834cute1_E)
_ZN39_INTERNAL_8667fd0a_4_k_cu_d8bffba4_46834cute1_E:
	.zero		1
	.type		_ZN39_INTERNAL_8667fd0a_4_k_cu_d8bffba4_46834cuda3std3__45__cpo6cbeginE,@object
	.size		_ZN39_INTERNAL_8667fd0a_4_k_cu_d8bffba4_46834cuda3std3__45__cpo6cbeginE,(_ZN39_INTERNAL_8667fd0a_4_k_cu_d8bffba4_46834cuda3std3__48in_placeE - _ZN39_INTERNAL_8667fd0a_4_k_cu_d8bffba4_46834cuda3std3__45__cpo6cbeginE)
_ZN39_INTERNAL_8667fd0a_4_k_cu_d8bffba4_46834cuda3std3__45__cpo6cbeginE:
	.zero		1
	.type		_ZN39_INTERNAL_8667fd0a_4_k_cu_d8bffba4_46834cuda3std3__48in_placeE,@object
	.size		_ZN39_INTERNAL_8667fd0a_4_k_cu_d8bffba4_46834cuda3std3__48in_placeE,(_ZN39_INTERNAL_8667fd0a_4_k_cu_d8bffba4_46834cuda3std6ranges3__45__cpo9iter_moveE - _ZN39_INTERNAL_8667fd0a_4_k_cu_d8bffba4_46834cuda3std3__48in_placeE)
_ZN39_INTERNAL_8667fd0a_4_k_cu_d8bffba4_46834cuda3std3__48in_placeE:
	.zero		1
	.type		_ZN39_INTERNAL_8667fd0a_4_k_cu_d8bffba4_46834cuda3std6ranges3__45__cpo9iter_moveE,@object
	.size		_ZN39_INTERNAL_8667fd0a_4_k_cu_d8bffba4_46834cuda3std6ranges3__45__cpo9iter_moveE,(_ZN39_INTERNAL_8667fd0a_4_k_cu_d8bffba4_46834cuda3std3__45__cpo5beginE - _ZN39_INTERNAL_8667fd0a_4_k_cu_d8bffba4_46834cuda3std6ranges3__45__cpo9iter_moveE)
_ZN39_INTERNAL_8667fd0a_4_k_cu_d8bffba4_46834cuda3std6ranges3__45__cpo9iter_moveE:
	.zero		1
	.type		_ZN39_INTERNAL_8667fd0a_4_k_cu_d8bffba4_46834cuda3std3__45__cpo5beginE,@object
	.size		_ZN39_INTERNAL_8667fd0a_4_k_cu_d8bffba4_46834cuda3std3__45__cpo5beginE,(_ZN39_INTERNAL_8667fd0a_4_k_cu_d8bffba4_46834cuda3std3__441_GLOBAL__N__8667fd0a_4_k_cu_d8bffba4_46836ignoreE - _ZN39_INTERNAL_8667fd0a_4_k_cu_d8bffba4_46834cuda3std3__45__cpo5beginE)
_ZN39_INTERNAL_8667fd0a_4_k_cu_d8bffba4_46834cuda3std3__45__cpo5beginE:
	.zero		1
	.type		_ZN39_INTERNAL_8667fd0a_4_k_cu_d8bffba4_46834cuda3std3__441_GLOBAL__N__8667fd0a_4_k_cu_d8bffba4_46836ignoreE,@object
	.size		_ZN39_INTERNAL_8667fd0a_4_k_cu_d8bffba4_46834cuda3std3__441_GLOBAL__N__8667fd0a_4_k_cu_d8bffba4_46836ignoreE,(_ZN39_INTERNAL_8667fd0a_4_k_cu_d8bffba4_46834cute7productE - _ZN39_INTERNAL_8667fd0a_4_k_cu_d8bffba4_46834cuda3std3__441_GLOBAL__N__8667fd0a_4_k_cu_d8bffba4_46836ignoreE)
_ZN39_INTERNAL_8667fd0a_4_k_cu_d8bffba4_46834cuda3std3__441_GLOBAL__N__8667fd0a_4_k_cu_d8bffba4_46836ignoreE:
	.zero		1
	.type		_ZN39_INTERNAL_8667fd0a_4_k_cu_d8bffba4_46834cute7productE,@object
	.size		_ZN39_INTERNAL_8667fd0a_4_k_cu_d8bffba4_46834cute7productE,(_ZN39_INTERNAL_8667fd0a_4_k_cu_d8bffba4_46834cuda3std3__45__cpo3endE - _ZN39_INTERNAL_8667fd0a_4_k_cu_d8bffba4_46834cute7productE)
_ZN39_INTERNAL_8667fd0a_4_k_cu_d8bffba4_46834cute7productE:
	.zero		1
	.type		_ZN39_INTERNAL_8667fd0a_4_k_cu_d8bffba4_46834cuda3std3__45__cpo3endE,@object
	.size		_ZN39_INTERNAL_8667fd0a_4_k_cu_d8bffba4_46834cuda3std3__45__cpo3endE,(_ZN39_INTERNAL_8667fd0a_4_k_cu_d8bffba4_46834cuda3std3__419piecewise_constructE - _ZN39_INTERNAL_8667fd0a_4_k_cu_d8bffba4_46834cuda3std3__45__cpo3endE)
_ZN39_INTERNAL_8667fd0a_4_k_cu_d8bffba4_46834cuda3std3__45__cpo3endE:
	.zero		1
	.type		_ZN39_INTERNAL_8667fd0a_4_k_cu_d8bffba4_46834cuda3std3__419piecewise_constructE,@object
	.size		_ZN39_INTERNAL_8667fd0a_4_k_cu_d8bffba4_46834cuda3std3__419piecewise_constructE,(_ZN39_INTERNAL_8667fd0a_4_k_cu_d8bffba4_46834cuda3std3__45__cpo4cendE - _ZN39_INTERNAL_8667fd0a_4_k_cu_d8bffba4_46834cuda3std3__419piecewise_constructE)
_ZN39_INTERNAL_8667fd0a_4_k_cu_d8bffba4_46834cuda3std3__419piecewise_constructE:
	.zero		1
	.type		_ZN39_INTERNAL_8667fd0a_4_k_cu_d8bffba4_46834cuda3std3__45__cpo4cendE,@object
	.size		_ZN39_INTERNAL_8667fd0a_4_k_cu_d8bffba4_46834cuda3std3__45__cpo4cendE,(_ZN39_INTERNAL_8667fd0a_4_k_cu_d8bffba4_46834cuda3std6ranges3__45__cpo4swapE - _ZN39_INTERNAL_8667fd0a_4_k_cu_d8bffba4_46834cuda3std3__45__cpo4cendE)
_ZN39_INTERNAL_8667fd0a_4_k_cu_d8bffba4_46834cuda3std3__45__cpo4cendE:
	.zero		1
	.type		_ZN39_INTERNAL_8667fd0a_4_k_cu_d8bffba4_46834cuda3std6ranges3__45__cpo4swapE,@object
	.size		_ZN39_INTERNAL_8667fd0a_4_k_cu_d8bffba4_46834cuda3std6ranges3__45__cpo4swapE,(.L_8 - _ZN39_INTERNAL_8667fd0a_4_k_cu_d8bffba4_46834cuda3std6ranges3__45__cpo4swapE)
_ZN39_INTERNAL_8667fd0a_4_k_cu_d8bffba4_46834cuda3std6ranges3__45__cpo4swapE:
	.zero		1
.L_8:


//--------------------- .nv.constant0._ZN7cutlass13device_kernelINS_4gemm6kernel13GemmUniversalIN4cute5tupleIJiiiiEEENS1_10collective13CollectiveMmaINS1_34MainloopSm90TmaGmmaWarpSpecializedILi4ENS5_IJNS4_1CILi1EEENSA_ILi2EEESB_EEENS1_35KernelTmaWarpSpecializedCooperativeEEENS5_IJNSA_ILi128EEENSA_ILi64EEESH_EEEaNS5_IJlSB_lEEEaSJ_NS4_8TiledMMAINS4_8MMA_AtomIJNS4_4SM904GMMA26MMA_64x64x32_S32S8S8_SS_TNEEEENS4_6LayoutINS5_IJSC_SB_SB_EEENS5_IJSB_NSA_ILi0EEESS_EEEEENS5_IJNS4_10UnderscoreESV_SV_EEEEENS4_23SM90_TMA_LOAD_MULTICASTENS4_14ComposedLayoutINS4_7SwizzleILi2ELi4ELi3EEENS4_18smem_ptr_flag_bitsILi8EEENSQ_INS5_IJNSA_ILi8EEESH_EEENS5_IJSH_SB_EEEEEEEvNS4_8identityENS4_13SM90_TMA_LOADES18_vS19_EENS_8epilogue10collective6detail29Sm90TmaWarpSpecializedAdapterINS1D_15DefaultEpilogueIaSJ_SJ_NS1C_6thread17LinearCombinationIaLi1EiiLNS1H_9ScaleType4KindE0ELNS_15FloatRoundStyleE2EaEENS1_15EpilogueDefaultEEEEEvvEEEEvNT_6ParamsE --------------------------
	.section	.nv.constant0._ZN7cutlass13device_kernelINS_4gemm6kernel13GemmUniversalIN4cute5tupleIJiiiiEEENS1_10collective13CollectiveMmaINS1_34MainloopSm90TmaGmmaWarpSpecializedILi4ENS5_IJNS4_1CILi1EEENSA_ILi2EEESB_EEENS1_35KernelTmaWarpSpecializedCooperativeEEENS5_IJNSA_ILi128EEENSA_ILi64EEESH_EEEaNS5_IJlSB_lEEEaSJ_NS4_8TiledMMAINS4_8MMA_AtomIJNS4_4SM904GMMA26MMA_64x64x32_S32S8S8_SS_TNEEEENS4_6LayoutINS5_IJSC_SB_SB_EEENS5_IJSB_NSA_ILi0EEESS_EEEEENS5_IJNS4_10UnderscoreESV_SV_EEEEENS4_23SM90_TMA_LOAD_MULTICASTENS4_14ComposedLayoutINS4_7SwizzleILi2ELi4ELi3EEENS4_18smem_ptr_flag_bitsILi8EEENSQ_INS5_IJNSA_ILi8EEESH_EEENS5_IJSH_SB_EEEEEEEvNS4_8identityENS4_13SM90_TMA_LOADES18_vS19_EENS_8epilogue10collective6detail29Sm90TmaWarpSpecializedAdapterINS1D_15DefaultEpilogueIaSJ_SJ_NS1C_6thread17LinearCombinationIaLi1EiiLNS1H_9ScaleType4KindE0ELNS_15FloatRoundStyleE2EaEENS1_15EpilogueDefaultEEEEEvvEEEEvNT_6ParamsE,"a",@progbits
	.sectionflags	@""
	.align	4
.nv.constant0._ZN7cutlass13device_kernelINS_4gemm6kernel13GemmUniversalIN4cute5tupleIJiiiiEEENS1_10collective13CollectiveMmaINS1_34MainloopSm90TmaGmmaWarpSpecializedILi4ENS5_IJNS4_1CILi1EEENSA_ILi2EEESB_EEENS1_35KernelTmaWarpSpecializedCooperativeEEENS5_IJNSA_ILi128EEENSA_ILi64EEESH_EEEaNS5_IJlSB_lEEEaSJ_NS4_8TiledMMAINS4_8MMA_AtomIJNS4_4SM904GMMA26MMA_64x64x32_S32S8S8_SS_TNEEEENS4_6LayoutINS5_IJSC_SB_SB_EEENS5_IJSB_NSA_ILi0EEESS_EEEEENS5_IJNS4_10UnderscoreESV_SV_EEEEENS4_23SM90_TMA_LOAD_MULTICASTENS4_14ComposedLayoutINS4_7SwizzleILi2ELi4ELi3EEENS4_18smem_ptr_flag_bitsILi8EEENSQ_INS5_IJNSA_ILi8EEESH_EEENS5_IJSH_SB_EEEEEEEvNS4_8identityENS4_13SM90_TMA_LOADES18_vS19_EENS_8epilogue10collective6detail29Sm90TmaWarpSpecializedAdapterINS1D_15DefaultEpilogueIaSJ_SJ_NS1C_6thread17LinearCombinationIaLi1EiiLNS1H_9ScaleType4KindE0ELNS_15FloatRoundStyleE2EaEENS1_15EpilogueDefaultEEEEEvvEEEEvNT_6ParamsE:
	.zero		1664


//--------------------- SYMBOLS --------------------------

	.type		.nv.reservedSmem.offset0,@object
	.size		.nv.reservedSmem.offset0,0x4
	.type		__assertfail,@function
